	.target	sm_100a

	.elftype	@"ET_EXEC"


//--------------------- .note.nv.tkinfo           --------------------------
	.section	.note.nv.tkinfo,"",@"SHT_NOTE"
	.sectionflags	@"SHF_NOTE_NV_TKINFO"
	.tkinfo
        /*0018*/ 	.word	0x00000002
        /*0030*/ 	.string	""
        /*0030*/ 	.string	"ptxas"
        /*0030*/ 	.string	"Cuda compilation tools, release 13.0, V13.0.88"
        /*0030*/ 	.string	"Build cuda_13.0.r13.0/compiler.36424714_0"
        /*0030*/ 	.string	"-arch sm_100a -m 64 "



//--------------------- .note.nv.cuinfo           --------------------------
	.section	.note.nv.cuinfo,"",@"SHT_NOTE"
	.sectionflags	@"SHF_NOTE_NV_CUINFO"
        /*0018*/ 	.short	0x0002
        /*001a*/ 	.short	0x0064
        /*001c*/ 	.short	0x0082
	.zero		2


//--------------------- .nv.info                  --------------------------
	.section	.nv.info,"",@"SHT_CUDA_INFO"
	.align	4


	//----- nvinfo : EIATTR_REGCOUNT
	.align		4
        /*0000*/ 	.byte	0x04, 0x2f
        /*0002*/ 	.short	(.L_19 - .L_18)
	.align		4
.L_18:
        /*0004*/ 	.word	index@(_ZN7cutlass13device_kernelINS_4gemm6kernel13GemmUniversalIN4cute5tupleIJiiiiEEENS1_10collective13CollectiveMmaINS1_35MainloopSm100TmaUmmaWarpSpecializedILi6ELi2ELi4ENS5_IJNS4_1CILi1EEENSA_ILi8EEESB_EEEEENS5_IJNSA_ILi128EEESF_NSA_ILi32EEEEEEfNS5_IJlSB_lEEEfSI_NS4_8TiledMMAINS4_8MMA_AtomIJNS4_17SM100_MMA_TF32_SSINS_10tfloat32_tESM_fLi128ELi128ELNS4_4UMMA5MajorE0ELSO_0ELNSN_7ScaleInE0ELSP_0EEEEEENS4_6LayoutINS5_IJSB_SB_SB_EEENS5_IJNSA_ILi0EEESU_SU_EEEEENS5_IJNS4_10UnderscoreESX_SX_EEEEENS4_23SM90_TMA_LOAD_MULTICASTENS4_14ComposedLayoutINS4_7SwizzleILi3ELi4ELi3EEENS4_18smem_ptr_flag_bitsILi32EEENSS_INS5_IJSC_SG_EEENS5_IJSG_SB_EEEEEEEvNS4_8identityENS4_13SM90_TMA_LOADES19_vS1A_EENS_8epilogue10collective18CollectiveEpilogueINS1D_23Sm100TmaWarpSpecializedILi4ELi2ELi16ELb1ELb0EEEJSH_NS5_IJNSS_ISF_SB_EENSS_INSA_ILi16EEESB_EEEEEfSI_fSI_NS1D_6fusion15FusionCallbacksIS1H_NS1M_17LinearCombinationIffffLNS_15FloatRoundStyleE2EEESH_S1L_JEEENS4_5SM1004TMEM4LOAD26SM100_TMEM_LOAD_32dp32b16xES1B_NS11_INS12_ILi2ELi4ELi3EEES15_NSS_INS5_IJSC_S1J_EEENS5_IJS1J_SB_EEEEEEENS4_39AutoVectorizingCopyWithAssumedAlignmentILi128EEENS4_14SM90_TMA_STOREES20_S22_S22_EEEvvEEEEvNT_6ParamsE)
        /*0008*/ 	.word	0x0000004f


	//----- nvinfo : EIATTR_FRAME_SIZE
	.align		4
.L_19:
        /*000c*/ 	.byte	0x04, 0x11
        /*000e*/ 	.short	(.L_21 - .L_20)
	.align		4
.L_20:
        /*0010*/ 	.word	index@($__internal_2_$__cuda_sm10x_tcgen05_guardrail_trap_unallocated_columns_being_dealloced)
        /*0014*/ 	.word	0x00000000


	//----- nvinfo : EIATTR_FRAME_SIZE
	.align		4
.L_21:
        /*0018*/ 	.byte	0x04, 0x11
        /*001a*/ 	.short	(.L_23 - .L_22)
	.align		4
.L_22:
        /*001c*/ 	.word	index@($__internal_1_$__cuda_sm10x_tcgen05_guardrail_trap_phase_invalid_during_alloc)
        /*0020*/ 	.word	0x00000000


	//----- nvinfo : EIATTR_FRAME_SIZE
	.align		4
.L_23:
        /*0024*/ 	.byte	0x04, 0x11
        /*0026*/ 	.short	(.L_25 - .L_24)
	.align		4
.L_24:
        /*0028*/ 	.word	index@($__internal_0_$__cuda_sm10x_tcgen05_guardrail_trap_col_being_dealloced_not_returned_by_alloc)
        /*002c*/ 	.word	0x00000000


	//----- nvinfo : EIATTR_FRAME_SIZE
	.align		4
.L_25:
        /*0030*/ 	.byte	0x04, 0x11
        /*0032*/ 	.short	(.L_27 - .L_26)
	.align		4
.L_26:
        /*0034*/ 	.word	index@(_ZN7cutlass13device_kernelINS_4gemm6kernel13GemmUniversalIN4cute5tupleIJiiiiEEENS1_10collective13CollectiveMmaINS1_35MainloopSm100TmaUmmaWarpSpecializedILi6ELi2ELi4ENS5_IJNS4_1CILi1EEENSA_ILi8EEESB_EEEEENS5_IJNSA_ILi128EEESF_NSA_ILi32EEEEEEfNS5_IJlSB_lEEEfSI_NS4_8TiledMMAINS4_8MMA_AtomIJNS4_17SM100_MMA_TF32_SSINS_10tfloat32_tESM_fLi128ELi128ELNS4_4UMMA5MajorE0ELSO_0ELNSN_7ScaleInE0ELSP_0EEEEEENS4_6LayoutINS5_IJSB_SB_SB_EEENS5_IJNSA_ILi0EEESU_SU_EEEEENS5_IJNS4_10UnderscoreESX_SX_EEEEENS4_23SM90_TMA_LOAD_MULTICASTENS4_14ComposedLayoutINS4_7SwizzleILi3ELi4ELi3EEENS4_18smem_ptr_flag_bitsILi32EEENSS_INS5_IJSC_SG_EEENS5_IJSG_SB_EEEEEEEvNS4_8identityENS4_13SM90_TMA_LOADES19_vS1A_EENS_8epilogue10collective18CollectiveEpilogueINS1D_23Sm100TmaWarpSpecializedILi4ELi2ELi16ELb1ELb0EEEJSH_NS5_IJNSS_ISF_SB_EENSS_INSA_ILi16EEESB_EEEEEfSI_fSI_NS1D_6fusion15FusionCallbacksIS1H_NS1M_17LinearCombinationIffffLNS_15FloatRoundStyleE2EEESH_S1L_JEEENS4_5SM1004TMEM4LOAD26SM100_TMEM_LOAD_32dp32b16xES1B_NS11_INS12_ILi2ELi4ELi3EEES15_NSS_INS5_IJSC_S1J_EEENS5_IJS1J_SB_EEEEEEENS4_39AutoVectorizingCopyWithAssumedAlignmentILi128EEENS4_14SM90_TMA_STOREES20_S22_S22_EEEvvEEEEvNT_6ParamsE)
        /*0038*/ 	.word	0x00000000


	//----- nvinfo : EIATTR_MIN_STACK_SIZE
	.align		4
.L_27:
        /*003c*/ 	.byte	0x04, 0x12
        /*003e*/ 	.short	(.L_29 - .L_28)
	.align		4
.L_28:
        /*0040*/ 	.word	index@(_ZN7cutlass13device_kernelINS_4gemm6kernel13GemmUniversalIN4cute5tupleIJiiiiEEENS1_10collective13CollectiveMmaINS1_35MainloopSm100TmaUmmaWarpSpecializedILi6ELi2ELi4ENS5_IJNS4_1CILi1EEENSA_ILi8EEESB_EEEEENS5_IJNSA_ILi128EEESF_NSA_ILi32EEEEEEfNS5_IJlSB_lEEEfSI_NS4_8TiledMMAINS4_8MMA_AtomIJNS4_17SM100_MMA_TF32_SSINS_10tfloat32_tESM_fLi128ELi128ELNS4_4UMMA5MajorE0ELSO_0ELNSN_7ScaleInE0ELSP_0EEEEEENS4_6LayoutINS5_IJSB_SB_SB_EEENS5_IJNSA_ILi0EEESU_SU_EEEEENS5_IJNS4_10UnderscoreESX_SX_EEEEENS4_23SM90_TMA_LOAD_MULTICASTENS4_14ComposedLayoutINS4_7SwizzleILi3ELi4ELi3EEENS4_18smem_ptr_flag_bitsILi32EEENSS_INS5_IJSC_SG_EEENS5_IJSG_SB_EEEEEEEvNS4_8identityENS4_13SM90_TMA_LOADES19_vS1A_EENS_8epilogue10collective18CollectiveEpilogueINS1D_23Sm100TmaWarpSpecializedILi4ELi2ELi16ELb1ELb0EEEJSH_NS5_IJNSS_ISF_SB_EENSS_INSA_ILi16EEESB_EEEEEfSI_fSI_NS1D_6fusion15FusionCallbacksIS1H_NS1M_17LinearCombinationIffffLNS_15FloatRoundStyleE2EEESH_S1L_JEEENS4_5SM1004TMEM4LOAD26SM100_TMEM_LOAD_32dp32b16xES1B_NS11_INS12_ILi2ELi4ELi3EEES15_NSS_INS5_IJSC_S1J_EEENS5_IJS1J_SB_EEEEEEENS4_39AutoVectorizingCopyWithAssumedAlignmentILi128EEENS4_14SM90_TMA_STOREES20_S22_S22_EEEvvEEEEvNT_6ParamsE)
        /*0044*/ 	.word	0x00000000
.L_29:


//--------------------- .nv.compat                --------------------------
	.section	.nv.compat,"",@"SHT_CUDA_COMPAT_INFO"
	.align	4
        /*0000*/ 	.byte	0x02, 0x09, 0x01, 0x00, 0x02, 0x02, 0x02, 0x00, 0x02, 0x05, 0x05, 0x00, 0x03, 0x07, 0x01, 0x01
        /*0010*/ 	.byte	0x02, 0x03, 0x01, 0x00, 0x02, 0x06, 0x01, 0x00, 0x04, 0x0b, 0x08, 0x00, 0x09, 0x00, 0x00, 0x00
        /*0020*/ 	.byte	0x00, 0x00, 0x00, 0x00


//--------------------- .nv.info._ZN7cutlass13device_kernelINS_4gemm6kernel13GemmUniversalIN4cute5tupleIJiiiiEEENS1_10collective13CollectiveMmaINS1_35MainloopSm100TmaUmmaWarpSpecializedILi6ELi2ELi4ENS5_IJNS4_1CILi1EEENSA_ILi8EEESB_EEEEENS5_IJNSA_ILi128EEESF_NSA_ILi32EEEEEEfNS5_IJlSB_lEEEfSI_NS4_8TiledMMAINS4_8MMA_AtomIJNS4_17SM100_MMA_TF32_SSINS_10tfloat32_tESM_fLi128ELi128ELNS4_4UMMA5MajorE0ELSO_0ELNSN_7ScaleInE0ELSP_0EEEEEENS4_6LayoutINS5_IJSB_SB_SB_EEENS5_IJNSA_ILi0EEESU_SU_EEEEENS5_IJNS4_10UnderscoreESX_SX_EEEEENS4_23SM90_TMA_LOAD_MULTICASTENS4_14ComposedLayoutINS4_7SwizzleILi3ELi4ELi3EEENS4_18smem_ptr_flag_bitsILi32EEENSS_INS5_IJSC_SG_EEENS5_IJSG_SB_EEEEEEEvNS4_8identityENS4_13SM90_TMA_LOADES19_vS1A_EENS_8epilogue10collective18CollectiveEpilogueINS1D_23Sm100TmaWarpSpecializedILi4ELi2ELi16ELb1ELb0EEEJSH_NS5_IJNSS_ISF_SB_EENSS_INSA_ILi16EEESB_EEEEEfSI_fSI_NS1D_6fusion15FusionCallbacksIS1H_NS1M_17LinearCombinationIffffLNS_15FloatRoundStyleE2EEESH_S1L_JEEENS4_5SM1004TMEM4LOAD26SM100_TMEM_LOAD_32dp32b16xES1B_NS11_INS12_ILi2ELi4ELi3EEES15_NSS_INS5_IJSC_S1J_EEENS5_IJS1J_SB_EEEEEEENS4_39AutoVectorizingCopyWithAssumedAlignmentILi128EEENS4_14SM90_TMA_STOREES20_S22_S22_EEEvvEEEEvNT_6ParamsE --------------------------
	.section	.nv.info._ZN7cutlass13device_kernelINS_4gemm6kernel13GemmUniversalIN4cute5tupleIJiiiiEEENS1_10collective13CollectiveMmaINS1_35MainloopSm100TmaUmmaWarpSpecializedILi6ELi2ELi4ENS5_IJNS4_1CILi1EEENSA_ILi8EEESB_EEEEENS5_IJNSA_ILi128EEESF_NSA_ILi32EEEEEEfNS5_IJlSB_lEEEfSI_NS4_8TiledMMAINS4_8MMA_AtomIJNS4_17SM100_MMA_TF32_SSINS_10tfloat32_tESM_fLi128ELi128ELNS4_4UMMA5MajorE0ELSO_0ELNSN_7ScaleInE0ELSP_0EEEEEENS4_6LayoutINS5_IJSB_SB_SB_EEENS5_IJNSA_ILi0EEESU_SU_EEEEENS5_IJNS4_10UnderscoreESX_SX_EEEEENS4_23SM90_TMA_LOAD_MULTICASTENS4_14ComposedLayoutINS4_7SwizzleILi3ELi4ELi3EEENS4_18smem_ptr_flag_bitsILi32EEENSS_INS5_IJSC_SG_EEENS5_IJSG_SB_EEEEEEEvNS4_8identityENS4_13SM90_TMA_LOADES19_vS1A_EENS_8epilogue10collective18CollectiveEpilogueINS1D_23Sm100TmaWarpSpecializedILi4ELi2ELi16ELb1ELb0EEEJSH_NS5_IJNSS_ISF_SB_EENSS_INSA_ILi16EEESB_EEEEEfSI_fSI_NS1D_6fusion15FusionCallbacksIS1H_NS1M_17LinearCombinationIffffLNS_15FloatRoundStyleE2EEESH_S1L_JEEENS4_5SM1004TMEM4LOAD26SM100_TMEM_LOAD_32dp32b16xES1B_NS11_INS12_ILi2ELi4ELi3EEES15_NSS_INS5_IJSC_S1J_EEENS5_IJS1J_SB_EEEEEEENS4_39AutoVectorizingCopyWithAssumedAlignmentILi128EEENS4_14SM90_TMA_STOREES20_S22_S22_EEEvvEEEEvNT_6ParamsE,"",@"SHT_CUDA_INFO"
	.sectionflags	@""
	.align	4


	//----- nvinfo : EIATTR_CUDA_API_VERSION
	.align		4
        /*0000*/ 	.byte	0x04, 0x37
        /*0002*/ 	.short	(.L_31 - .L_30)
.L_30:
        /*0004*/ 	.word	0x00000082


	//----- nvinfo : EIATTR_KPARAM_INFO
	.align		4
.L_31:
        /*0008*/ 	.byte	0x04, 0x17
        /*000a*/ 	.short	(.L_33 - .L_32)
.L_32:
        /*000c*/ 	.word	0x00000000
        /*0010*/ 	.short	0x0000
        /*0012*/ 	.short	0x0000
        /*0014*/ 	.byte	0x00, 0xf0, 0x01, 0x20


	//----- nvinfo : EIATTR_AT_ENTRY_FRAGMENTS
	.align		4
.L_33:
        /*0018*/ 	.byte	0x04, 0x4f
        /*001a*/ 	.short	(.L_35 - .L_34)


	//   ....[0]....
.L_34:
        /*001c*/ 	.word	0x00000006


	//----- nvinfo : EIATTR_RESERVED_SMEM_USED
	.align		4
.L_35:
        /*0020*/ 	.byte	0x01, 0x41
	.zero		2


	//----- nvinfo : EIATTR_SPARSE_MMA_MASK
	.align		4
        /*0024*/ 	.byte	0x03, 0x50
        /*0026*/ 	.short	0x0000


	//----- nvinfo : EIATTR_TCGEN05_1CTA_USED
	.align		4
        /*0028*/ 	.byte	0x01, 0x51
	.zero		2


	//----- nvinfo : EIATTR_MAXREG_COUNT
	.align		4
        /*002c*/ 	.byte	0x03, 0x1b
        /*002e*/ 	.short	0x00ff


	//----- nvinfo : EIATTR_NUM_BARRIERS
	.align		4
        /*0030*/ 	.byte	0x02, 0x4c
        /*0032*/ 	.byte	0x07
	.zero		1


	//----- nvinfo : EIATTR_EXTERNS
	.align		4
        /*0034*/ 	.byte	0x04, 0x0f
        /*0036*/ 	.short	(.L_37 - .L_36)


	//   ....[0]....
	.align		4
.L_36:
        /*0038*/ 	.word	index@(__assertfail)


	//----- nvinfo : EIATTR_MERCURY_ISA_VERSION
	.align		4
.L_37:
        /*003c*/ 	.byte	0x03, 0x5f
        /*003e*/ 	.short	0x0101


	//----- nvinfo : EIATTR_INT_WARP_WIDE_INSTR_OFFSETS
	.align		4
        /*0040*/ 	.byte	0x04, 0x31
        /*0042*/ 	.short	(.L_39 - .L_38)


	//   ....[0]....
.L_38:
        /*0044*/ 	.word	0x00003f50


	//   ....[1]....
        /*0048*/ 	.word	0x00003f80


	//   ....[2]....
        /*004c*/ 	.word	0x00003fa0


	//   ....[3]....
        /*0050*/ 	.word	0x00004ad0


	//   ....[4]....
        /*0054*/ 	.word	0x00004b30


	//   ....[5]....
        /*0058*/ 	.word	0x00004c20


	//   ....[6]....
        /*005c*/ 	.word	0x00004c90


	//   ....[7]....
        /*0060*/ 	.word	0x00004d80


	//   ....[8]....
        /*0064*/ 	.word	0x00004df0


	//   ....[9]....
        /*0068*/ 	.word	0x00004ef0


	//   ....[10]....
        /*006c*/ 	.word	0x00004f60


	//   ....[11]....
        /*0070*/ 	.word	0x00005070


	//   ....[12]....
        /*0074*/ 	.word	0x000050f0


	//   ....[13]....
        /*0078*/ 	.word	0x000051f0


	//   ....[14]....
        /*007c*/ 	.word	0x00005270


	//   ....[15]....
        /*0080*/ 	.word	0x00005370


	//   ....[16]....
        /*0084*/ 	.word	0x000053f0


	//   ....[17]....
        /*0088*/ 	.word	0x000054e0


	//   ....[18]....
        /*008c*/ 	.word	0x00005570


	//----- nvinfo : EIATTR_COOP_GROUP_MASK_REGIDS
	.align		4
.L_39:
        /*0090*/ 	.byte	0x04, 0x29
        /*0092*/ 	.short	(.L_41 - .L_40)


	//   ....[0]....
.L_40:
        /*0094*/ 	.word	0xffffffff


	//   ....[1]....
        /*0098*/ 	.word	0xffffffff


	//   ....[2]....
        /*009c*/ 	.word	0xffffffff


	//   ....[3]....
        /*00a0*/ 	.word	0xffffffff


	//   ....[4]....
        /*00a4*/ 	.word	0xffffffff


	//   ....[5]....
        /*00a8*/ 	.word	0xffffffff


	//   ....[6]....
        /*00ac*/ 	.word	0xffffffff


	//   ....[7]....
        /*00b0*/ 	.word	0xffffffff


	//   ....[8]....
        /*00b4*/ 	.word	0xffffffff


	//   ....[9]....
        /*00b8*/ 	.word	0xffffffff


	//   ....[10]....
        /*00bc*/ 	.word	0xffffffff


	//   ....[11]....
        /*00c0*/ 	.word	0xffffffff


	//   ....[12]....
        /*00c4*/ 	.word	0xffffffff


	//   ....[13]....
        /*00c8*/ 	.word	0xffffffff


	//----- nvinfo : EIATTR_COOP_GROUP_INSTR_OFFSETS
	.align		4
.L_41:
        /*00cc*/ 	.byte	0x04, 0x28
        /*00ce*/ 	.short	(.L_43 - .L_42)


	//   ....[0]....
.L_42:
        /*00d0*/ 	.word	0x00000080


	//   ....[1]....
        /*00d4*/ 	.word	0x000004f0


	//   ....[2]....
        /*00d8*/ 	.word	0x000006e0


	//   ....[3]....
        /*00dc*/ 	.word	0x00000880


	//   ....[4]....
        /*00e0*/ 	.word	0x00000980


	//   ....[5]....
        /*00e4*/ 	.word	0x00000af0


	//   ....[6]....
        /*00e8*/ 	.word	0x00000c90


	//   ....[7]....
        /*00ec*/ 	.word	0x00000e40


	//   ....[8]....
        /*00f0*/ 	.word	0x000021c0


	//   ....[9]....
        /*00f4*/ 	.word	0x000031a0


	//   ....[10]....
        /*00f8*/ 	.word	0x000033b0


	//   ....[11]....
        /*00fc*/ 	.word	0x000033e0


	//   ....[12]....
        /*0100*/ 	.word	0x00003e30


	//   ....[13]....
        /*0104*/ 	.word	0x00004060


	//----- nvinfo : EIATTR_VRC_CTA_INIT_COUNT
	.align		4
.L_43:
        /*0108*/ 	.byte	0x02, 0x4a
        /*010a*/ 	.byte	0x80
	.zero		1


	//----- nvinfo : EIATTR_SYSCALL_OFFSETS
	.align		4
        /*010c*/ 	.byte	0x04, 0x46
        /*010e*/ 	.short	(.L_45 - .L_44)


	//   ....[0]....
.L_44:
        /*0110*/ 	.word	0x00006200


	//   ....[1]....
        /*0114*/ 	.word	0x000062f0


	//   ....[2]....
        /*0118*/ 	.word	0x00006ab0


	//   ....[3]....
        /*011c*/ 	.word	0x00007230


	//   ....[4]....
        /*0120*/ 	.word	0x00007980


	//   ....[5]....
        /*0124*/ 	.word	0x00008120


	//   ....[6]....
        /*0128*/ 	.word	0x000088c0


	//   ....[7]....
        /*012c*/ 	.word	0x00009090


	//   ....[8]....
        /*0130*/ 	.word	0x00009830


	//   ....[9]....
        /*0134*/ 	.word	0x00009f80


	//----- nvinfo : EIATTR_MBARRIER_INSTR_OFFSETS
	.align		4
.L_45:
        /*0138*/ 	.byte	0x04, 0x39
        /*013a*/ 	.short	(.L_47 - .L_46)


	//   ....[0]....
.L_46:
        /*013c*/ 	.word	0x00000610
        /*0140*/ 	.word	0x000000ff
        /*0144*/ 	.word	0x00000000
        /*0148*/ 	.short	0x0100
        /*014a*/ 	.byte	0x04
	.zero		1


	//   ....[1]....
        /*014c*/ 	.word	0x00000620
        /*0150*/ 	.word	0x000000ff
        /*0154*/ 	.word	0x00000030
        /*0158*/ 	.short	0x0100
        /*015a*/ 	.byte	0x04
	.zero		1


	//   ....[2]....
        /*015c*/ 	.word	0x00000630
        /*0160*/ 	.word	0x000000ff
        /*0164*/ 	.word	0x00000008
        /*0168*/ 	.short	0x0100
        /*016a*/ 	.byte	0x04
	.zero		1


	//   ....[3]....
        /*016c*/ 	.word	0x00000640
        /*0170*/ 	.word	0x000000ff
        /*0174*/ 	.word	0x00000038
        /*0178*/ 	.short	0x0100
        /*017a*/ 	.byte	0x04
	.zero		1


	//   ....[4]....
        /*017c*/ 	.word	0x00000650
        /*0180*/ 	.word	0x000000ff
        /*0184*/ 	.word	0x00000010
        /*0188*/ 	.short	0x0100
        /*018a*/ 	.byte	0x04
	.zero		1


	//   ....[5]....
        /*018c*/ 	.word	0x00000660
        /*0190*/ 	.word	0x000000ff
        /*0194*/ 	.word	0x00000040
        /*0198*/ 	.short	0x0100
        /*019a*/ 	.byte	0x04
	.zero		1


	//   ....[6]....
        /*019c*/ 	.word	0x00000670
        /*01a0*/ 	.word	0x000000ff
        /*01a4*/ 	.word	0x00000018
        /*01a8*/ 	.short	0x0100
        /*01aa*/ 	.byte	0x04
	.zero		1


	//   ....[7]....
        /*01ac*/ 	.word	0x00000680
        /*01b0*/ 	.word	0x000000ff
        /*01b4*/ 	.word	0x00000048
        /*01b8*/ 	.short	0x0100
        /*01ba*/ 	.byte	0x04
	.zero		1


	//   ....[8]....
        /*01bc*/ 	.word	0x00000690
        /*01c0*/ 	.word	0x000000ff
        /*01c4*/ 	.word	0x00000020
        /*01c8*/ 	.short	0x0100
        /*01ca*/ 	.byte	0x04
	.zero		1


	//   ....[9]....
        /*01cc*/ 	.word	0x000006a0
        /*01d0*/ 	.word	0x000000ff
        /*01d4*/ 	.word	0x00000050
        /*01d8*/ 	.short	0x0100
        /*01da*/ 	.byte	0x04
	.zero		1


	//   ....[10]....
        /*01dc*/ 	.word	0x000006b0
        /*01e0*/ 	.word	0x000000ff
        /*01e4*/ 	.word	0x00000028
        /*01e8*/ 	.short	0x0100
        /*01ea*/ 	.byte	0x04
	.zero		1


	//   ....[11]....
        /*01ec*/ 	.word	0x000006c0
        /*01f0*/ 	.word	0x000000ff
        /*01f4*/ 	.word	0x00000058
        /*01f8*/ 	.short	0x0100
        /*01fa*/ 	.byte	0x04
	.zero		1


	//   ....[12]....
        /*01fc*/ 	.word	0x000007f0
        /*0200*/ 	.word	0x000000ff
        /*0204*/ 	.word	0x00000060
        /*0208*/ 	.short	0x0100
        /*020a*/ 	.byte	0x04
	.zero		1


	//   ....[13]....
        /*020c*/ 	.word	0x00000800
        /*0210*/ 	.word	0x000000ff
        /*0214*/ 	.word	0x00000080
        /*0218*/ 	.short	0x0100
        /*021a*/ 	.byte	0x04
	.zero		1


	//   ....[14]....
        /*021c*/ 	.word	0x00000810
        /*0220*/ 	.word	0x000000ff
        /*0224*/ 	.word	0x00000068
        /*0228*/ 	.short	0x0100
        /*022a*/ 	.byte	0x04
	.zero		1


	//   ....[15]....
        /*022c*/ 	.word	0x00000820
        /*0230*/ 	.word	0x000000ff
        /*0234*/ 	.word	0x00000088
        /*0238*/ 	.short	0x0100
        /*023a*/ 	.byte	0x04
	.zero		1


	//   ....[16]....
        /*023c*/ 	.word	0x00000830
        /*0240*/ 	.word	0x000000ff
        /*0244*/ 	.word	0x00000070
        /*0248*/ 	.short	0x0100
        /*024a*/ 	.byte	0x04
	.zero		1


	//   ....[17]....
        /*024c*/ 	.word	0x00000840
        /*0250*/ 	.word	0x000000ff
        /*0254*/ 	.word	0x00000090
        /*0258*/ 	.short	0x0100
        /*025a*/ 	.byte	0x04
	.zero		1


	//   ....[18]....
        /*025c*/ 	.word	0x00000850
        /*0260*/ 	.word	0x000000ff
        /*0264*/ 	.word	0x00000078
        /*0268*/ 	.short	0x0100
        /*026a*/ 	.byte	0x04
	.zero		1


	//   ....[19]....
        /*026c*/ 	.word	0x00000860
        /*0270*/ 	.word	0x000000ff
        /*0274*/ 	.word	0x00000098
        /*0278*/ 	.short	0x0100
        /*027a*/ 	.byte	0x04
	.zero		1


	//   ....[20]....
        /*027c*/ 	.word	0x00000950
        /*0280*/ 	.word	0x000000ff
        /*0284*/ 	.word	0x000000a0
        /*0288*/ 	.short	0x0100
        /*028a*/ 	.byte	0x06
	.zero		1


	//   ....[21]....
        /*028c*/ 	.word	0x00000960
        /*0290*/ 	.word	0x000000ff
        /*0294*/ 	.word	0x000000a8
        /*0298*/ 	.short	0x0100
        /*029a*/ 	.byte	0x06
	.zero		1


	//   ....[22]....
        /*029c*/ 	.word	0x00000aa0
        /*02a0*/ 	.word	0x000000ff
        /*02a4*/ 	.word	0x000000b0
        /*02a8*/ 	.short	0x0100
        /*02aa*/ 	.byte	0x06
	.zero		1


	//   ....[23]....
        /*02ac*/ 	.word	0x00000ab0
        /*02b0*/ 	.word	0x000000ff
        /*02b4*/ 	.word	0x000000c0
        /*02b8*/ 	.short	0x0100
        /*02ba*/ 	.byte	0x06
	.zero		1


	//   ....[24]....
        /*02bc*/ 	.word	0x00000ac0
        /*02c0*/ 	.word	0x000000ff
        /*02c4*/ 	.word	0x000000b8
        /*02c8*/ 	.short	0x0100
        /*02ca*/ 	.byte	0x06
	.zero		1


	//   ....[25]....
        /*02cc*/ 	.word	0x00000ad0
        /*02d0*/ 	.word	0x000000ff
        /*02d4*/ 	.word	0x000000c8
        /*02d8*/ 	.short	0x0100
        /*02da*/ 	.byte	0x06
	.zero		1


	//   ....[26]....
        /*02dc*/ 	.word	0x00000c00
        /*02e0*/ 	.word	0x000000ff
        /*02e4*/ 	.word	0x000000d0
        /*02e8*/ 	.short	0x0100
        /*02ea*/ 	.byte	0x04
	.zero		1


	//   ....[27]....
        /*02ec*/ 	.word	0x00000c10
        /*02f0*/ 	.word	0x000000ff
        /*02f4*/ 	.word	0x000000f0
        /*02f8*/ 	.short	0x0100
        /*02fa*/ 	.byte	0x04
	.zero		1


	//   ....[28]....
        /*02fc*/ 	.word	0x00000c20
        /*0300*/ 	.word	0x000000ff
        /*0304*/ 	.word	0x000000d8
        /*0308*/ 	.short	0x0100
        /*030a*/ 	.byte	0x04
	.zero		1


	//   ....[29]....
        /*030c*/ 	.word	0x00000c30
        /*0310*/ 	.word	0x000000ff
        /*0314*/ 	.word	0x000000f8
        /*0318*/ 	.short	0x0100
        /*031a*/ 	.byte	0x04
	.zero		1


	//   ....[30]....
        /*031c*/ 	.word	0x00000c40
        /*0320*/ 	.word	0x000000ff
        /*0324*/ 	.word	0x000000e0
        /*0328*/ 	.short	0x0100
        /*032a*/ 	.byte	0x04
	.zero		1


	//   ....[31]....
        /*032c*/ 	.word	0x00000c50
        /*0330*/ 	.word	0x000000ff
        /*0334*/ 	.word	0x00000100
        /*0338*/ 	.short	0x0100
        /*033a*/ 	.byte	0x04
	.zero		1


	//   ....[32]....
        /*033c*/ 	.word	0x00000c60
        /*0340*/ 	.word	0x000000ff
        /*0344*/ 	.word	0x000000e8
        /*0348*/ 	.short	0x0100
        /*034a*/ 	.byte	0x04
	.zero		1


	//   ....[33]....
        /*034c*/ 	.word	0x00000c70
        /*0350*/ 	.word	0x000000ff
        /*0354*/ 	.word	0x00000108
        /*0358*/ 	.short	0x0100
        /*035a*/ 	.byte	0x04
	.zero		1


	//   ....[34]....
        /*035c*/ 	.word	0x00000d60
        /*0360*/ 	.word	0x000000ff
        /*0364*/ 	.word	0x00000110
        /*0368*/ 	.short	0x0100
        /*036a*/ 	.byte	0x04
	.zero		1


	//   ....[35]....
        /*036c*/ 	.word	0x00000d70
        /*0370*/ 	.word	0x000000ff
        /*0374*/ 	.word	0x00000120
        /*0378*/ 	.short	0x0100
        /*037a*/ 	.byte	0x04
	.zero		1


	//   ....[36]....
        /*037c*/ 	.word	0x00000d80
        /*0380*/ 	.word	0x000000ff
        /*0384*/ 	.word	0x00000118
        /*0388*/ 	.short	0x0100
        /*038a*/ 	.byte	0x04
	.zero		1


	//   ....[37]....
        /*038c*/ 	.word	0x00000d90
        /*0390*/ 	.word	0x000000ff
        /*0394*/ 	.word	0x00000128
        /*0398*/ 	.short	0x0100
        /*039a*/ 	.byte	0x04
	.zero		1


	//   ....[38]....
        /*039c*/ 	.word	0x00001a40
        /*03a0*/ 	.word	0x00000000
        /*03a4*/ 	.word	0x00000120
        /*03a8*/ 	.short	0x010a
        /*03aa*/ 	.byte	0xff
	.zero		1


	//   ....[39]....
        /*03ac*/ 	.word	0x00001a70
        /*03b0*/ 	.word	0x00000000
        /*03b4*/ 	.word	0x00000110
        /*03b8*/ 	.short	0x0101
        /*03ba*/ 	.byte	0xff
	.zero		1


	//   ....[40]....
        /*03bc*/ 	.word	0x00001b40
        /*03c0*/ 	.word	0x000000ff
        /*03c4*/ 	.word	0x00000030
        /*03c8*/ 	.short	0x010a
        /*03ca*/ 	.byte	0x04
	.zero		1


	//   ....[41]....
        /*03cc*/ 	.word	0x00001bc0
        /*03d0*/ 	.word	0x000000ff
        /*03d4*/ 	.word	0x00000030
        /*03d8*/ 	.short	0x010a
        /*03da*/ 	.byte	0x21
	.zero		1


	//   ....[42]....
        /*03dc*/ 	.word	0x00001d60
        /*03e0*/ 	.word	0x000000ff
        /*03e4*/ 	.word	0x00000030
        /*03e8*/ 	.short	0x010a
        /*03ea*/ 	.byte	0x08
	.zero		1


	//   ....[43]....
        /*03ec*/ 	.word	0x00001e70
        /*03f0*/ 	.word	0x000000ff
        /*03f4*/ 	.word	0x000000a8
        /*03f8*/ 	.short	0x0101
        /*03fa*/ 	.byte	0x06
	.zero		1


	//   ....[44]....
        /*03fc*/ 	.word	0x00001e90
        /*0400*/ 	.word	0x000000ff
        /*0404*/ 	.word	0x00000030
        /*0408*/ 	.short	0x010a
        /*040a*/ 	.byte	0x04
	.zero		1


	//   ....[45]....
        /*040c*/ 	.word	0x00001f10
        /*0410*/ 	.word	0x000000ff
        /*0414*/ 	.word	0x00000030
        /*0418*/ 	.short	0x010a
        /*041a*/ 	.byte	0x11
	.zero		1


	//   ....[46]....
        /*041c*/ 	.word	0x000020b0
        /*0420*/ 	.word	0x000000ff
        /*0424*/ 	.word	0x00000030
        /*0428*/ 	.short	0x010a
        /*042a*/ 	.byte	0x07
	.zero		1


	//   ....[47]....
        /*042c*/ 	.word	0x000021f0
        /*0430*/ 	.word	0x00000003
        /*0434*/ 	.word	0x000000b0
        /*0438*/ 	.short	0x010a
        /*043a*/ 	.byte	0xff
	.zero		1


	//   ....[48]....
        /*043c*/ 	.word	0x00002340
        /*0440*/ 	.word	0x00000000
        /*0444*/ 	.word	0x00000000
        /*0448*/ 	.short	0x0101
        /*044a*/ 	.byte	0xff
	.zero		1


	//   ....[49]....
        /*044c*/ 	.word	0x00002900
        /*0450*/ 	.word	0x000000ff
        /*0454*/ 	.word	0x00000000
        /*0458*/ 	.short	0x010a
        /*045a*/ 	.byte	0x04
	.zero		1


	//   ....[50]....
        /*045c*/ 	.word	0x00002990
        /*0460*/ 	.word	0x000000ff
        /*0464*/ 	.word	0x00000000
        /*0468*/ 	.short	0x010a
        /*046a*/ 	.byte	0x05
	.zero		1


	//   ....[51]....
        /*046c*/ 	.word	0x00002a20
        /*0470*/ 	.word	0x000000ff
        /*0474*/ 	.word	0x00000000
        /*0478*/ 	.short	0x010a
        /*047a*/ 	.byte	0x05
	.zero		1


	//   ....[52]....
        /*047c*/ 	.word	0x00002ab0
        /*0480*/ 	.word	0x000000ff
        /*0484*/ 	.word	0x00000000
        /*0488*/ 	.short	0x010a
        /*048a*/ 	.byte	0x05
	.zero		1


	//   ....[53]....
        /*048c*/ 	.word	0x00002b40
        /*0490*/ 	.word	0x000000ff
        /*0494*/ 	.word	0x00000000
        /*0498*/ 	.short	0x010a
        /*049a*/ 	.byte	0x05
	.zero		1


	//   ....[54]....
        /*049c*/ 	.word	0x00002be0
        /*04a0*/ 	.word	0x00000000
        /*04a4*/ 	.word	0x00000000
        /*04a8*/ 	.short	0x010a
        /*04aa*/ 	.byte	0xff
	.zero		1


	//   ....[55]....
        /*04ac*/ 	.word	0x00002d00
        /*04b0*/ 	.word	0x00000002
        /*04b4*/ 	.word	0x00000110
        /*04b8*/ 	.short	0x010a
        /*04ba*/ 	.byte	0xff
	.zero		1


	//   ....[56]....
        /*04bc*/ 	.word	0x00002d70
        /*04c0*/ 	.word	0x00000002
        /*04c4*/ 	.word	0x00000000
        /*04c8*/ 	.short	0x0101
        /*04ca*/ 	.byte	0xff
	.zero		1


	//   ....[57]....
        /*04cc*/ 	.word	0x00002d90
        /*04d0*/ 	.word	0x000000ff
        /*04d4*/ 	.word	0x000000c0
        /*04d8*/ 	.short	0x010a
        /*04da*/ 	.byte	0x04
	.zero		1


	//   ....[58]....
        /*04dc*/ 	.word	0x00002eb0
        /*04e0*/ 	.word	0x00000002
        /*04e4*/ 	.word	0x000000b0
        /*04e8*/ 	.short	0x010a
        /*04ea*/ 	.byte	0xff
	.zero		1


	//   ....[59]....
        /*04ec*/ 	.word	0x00002fb0
        /*04f0*/ 	.word	0x00000002
        /*04f4*/ 	.word	0x00000000
        /*04f8*/ 	.short	0x0101
        /*04fa*/ 	.byte	0xff
	.zero		1


	//   ....[60]....
        /*04fc*/ 	.word	0x00003040
        /*0500*/ 	.word	0x000000ff
        /*0504*/ 	.word	0x000000c0
        /*0508*/ 	.short	0x0106
        /*050a*/ 	.byte	0x04
	.zero		1


	//   ....[61]....
        /*050c*/ 	.word	0x00003060
        /*0510*/ 	.word	0x000000ff
        /*0514*/ 	.word	0x000000c0
        /*0518*/ 	.short	0x010a
        /*051a*/ 	.byte	0x04
	.zero		1


	//   ....[62]....
        /*051c*/ 	.word	0x000030f0
        /*0520*/ 	.word	0x000000ff
        /*0524*/ 	.word	0x000000c0
        /*0528*/ 	.short	0x0106
        /*052a*/ 	.byte	0x07
	.zero		1


	//   ....[63]....
        /*052c*/ 	.word	0x00003130
        /*0530*/ 	.word	0x00000000
        /*0534*/ 	.word	0x000000c0
        /*0538*/ 	.short	0x010a
        /*053a*/ 	.byte	0xff
	.zero		1


	//   ....[64]....
        /*053c*/ 	.word	0x00003680
        /*0540*/ 	.word	0x00000000
        /*0544*/ 	.word	0x000000b0
        /*0548*/ 	.short	0x010a
        /*054a*/ 	.byte	0xff
	.zero		1


	//   ....[65]....
        /*054c*/ 	.word	0x00003790
        /*0550*/ 	.word	0x00000003
        /*0554*/ 	.word	0x00000000
        /*0558*/ 	.short	0x0101
        /*055a*/ 	.byte	0xff
	.zero		1


	//   ....[66]....
        /*055c*/ 	.word	0x000037a0
        /*0560*/ 	.word	0x000000ff
        /*0564*/ 	.word	0x00000000
        /*0568*/ 	.short	0x010a
        /*056a*/ 	.byte	0x04
	.zero		1


	//   ....[67]....
        /*056c*/ 	.word	0x000037c0
        /*0570*/ 	.word	0x000000ff
        /*0574*/ 	.word	0x000000f0
        /*0578*/ 	.short	0x010a
        /*057a*/ 	.byte	0x1e
	.zero		1


	//   ....[68]....
        /*057c*/ 	.word	0x00003890
        /*0580*/ 	.word	0x000000ff
        /*0584*/ 	.word	0x00000000
        /*0588*/ 	.short	0x010a
        /*058a*/ 	.byte	0x05
	.zero		1


	//   ....[69]....
        /*058c*/ 	.word	0x000039d0
        /*0590*/ 	.word	0x000000ff
        /*0594*/ 	.word	0x00000000
        /*0598*/ 	.short	0x010a
        /*059a*/ 	.byte	0x04
	.zero		1


	//   ....[70]....
        /*059c*/ 	.word	0x00003c60
        /*05a0*/ 	.word	0x000000ff
        /*05a4*/ 	.word	0x00000000
        /*05a8*/ 	.short	0x010a
        /*05aa*/ 	.byte	0x04
	.zero		1


	//   ....[71]....
        /*05ac*/ 	.word	0x00003cf0
        /*05b0*/ 	.word	0x000000ff
        /*05b4*/ 	.word	0x00000000
        /*05b8*/ 	.short	0x010a
        /*05ba*/ 	.byte	0x05
	.zero		1


	//   ....[72]....
        /*05bc*/ 	.word	0x00003d80
        /*05c0*/ 	.word	0x000000ff
        /*05c4*/ 	.word	0x00000000
        /*05c8*/ 	.short	0x010a
        /*05ca*/ 	.byte	0x05
	.zero		1


	//   ....[73]....
        /*05cc*/ 	.word	0x00003e10
        /*05d0*/ 	.word	0x000000ff
        /*05d4*/ 	.word	0x00000000
        /*05d8*/ 	.short	0x010a
        /*05da*/ 	.byte	0x04
	.zero		1


	//   ....[74]....
        /*05dc*/ 	.word	0x000042c0
        /*05e0*/ 	.word	0x0000000c
        /*05e4*/ 	.word	0x000000b0
        /*05e8*/ 	.short	0x010a
        /*05ea*/ 	.byte	0xff
	.zero		1


	//   ....[75]....
        /*05ec*/ 	.word	0x00004430
        /*05f0*/ 	.word	0x00000000
        /*05f4*/ 	.word	0x00000000
        /*05f8*/ 	.short	0x0101
        /*05fa*/ 	.byte	0xff
	.zero		1


	//   ....[76]....
        /*05fc*/ 	.word	0x000048d0
        /*0600*/ 	.word	0x000000ff
        /*0604*/ 	.word	0x000000a8
        /*0608*/ 	.short	0x010a
        /*060a*/ 	.byte	0x15
	.zero		1


	//   ....[77]....
        /*060c*/ 	.word	0x00004a50
        /*0610*/ 	.word	0x000000ff
        /*0614*/ 	.word	0x00000080
        /*0618*/ 	.short	0x010a
        /*061a*/ 	.byte	0x15
	.zero		1


	//   ....[78]....
        /*061c*/ 	.word	0x00004bd0
        /*0620*/ 	.word	0x000000ff
        /*0624*/ 	.word	0x00000060
        /*0628*/ 	.short	0x010b
        /*062a*/ 	.byte	0x15
	.zero		1


	//   ....[79]....
        /*062c*/ 	.word	0x00004be0
        /*0630*/ 	.word	0x000000ff
        /*0634*/ 	.word	0x00000000
        /*0638*/ 	.short	0x0101
        /*063a*/ 	.byte	0x06
	.zero		1


	//   ....[80]....
        /*063c*/ 	.word	0x00004bf0
        /*0640*/ 	.word	0x000000ff
        /*0644*/ 	.word	0x00000088
        /*0648*/ 	.short	0x010a
        /*064a*/ 	.byte	0x15
	.zero		1


	//   ....[81]....
        /*064c*/ 	.word	0x00004d30
        /*0650*/ 	.word	0x000000ff
        /*0654*/ 	.word	0x00000068
        /*0658*/ 	.short	0x010b
        /*065a*/ 	.byte	0x15
	.zero		1


	//   ....[82]....
        /*065c*/ 	.word	0x00004d40
        /*0660*/ 	.word	0x000000ff
        /*0664*/ 	.word	0x00000000
        /*0668*/ 	.short	0x0101
        /*066a*/ 	.byte	0x07
	.zero		1


	//   ....[83]....
        /*066c*/ 	.word	0x00004d50
        /*0670*/ 	.word	0x000000ff
        /*0674*/ 	.word	0x00000090
        /*0678*/ 	.short	0x010a
        /*067a*/ 	.byte	0x15
	.zero		1


	//   ....[84]....
        /*067c*/ 	.word	0x00004ea0
        /*0680*/ 	.word	0x000000ff
        /*0684*/ 	.word	0x00000070
        /*0688*/ 	.short	0x010b
        /*068a*/ 	.byte	0x15
	.zero		1


	//   ....[85]....
        /*068c*/ 	.word	0x00004eb0
        /*0690*/ 	.word	0x000000ff
        /*0694*/ 	.word	0x00000000
        /*0698*/ 	.short	0x0101
        /*069a*/ 	.byte	0x1d
	.zero		1


	//   ....[86]....
        /*069c*/ 	.word	0x00004ec0
        /*06a0*/ 	.word	0x000000ff
        /*06a4*/ 	.word	0x00000098
        /*06a8*/ 	.short	0x010a
        /*06aa*/ 	.byte	0x15
	.zero		1


	//   ....[87]....
        /*06ac*/ 	.word	0x00005020
        /*06b0*/ 	.word	0x000000ff
        /*06b4*/ 	.word	0x00000078
        /*06b8*/ 	.short	0x010b
        /*06ba*/ 	.byte	0x15
	.zero		1


	//   ....[88]....
        /*06bc*/ 	.word	0x00005030
        /*06c0*/ 	.word	0x000000ff
        /*06c4*/ 	.word	0x00000000
        /*06c8*/ 	.short	0x0101
        /*06ca*/ 	.byte	0x18
	.zero		1


	//   ....[89]....
        /*06cc*/ 	.word	0x00005040
        /*06d0*/ 	.word	0x000000ff
        /*06d4*/ 	.word	0x00000080
        /*06d8*/ 	.short	0x010a
        /*06da*/ 	.byte	0x15
	.zero		1


	//   ....[90]....
        /*06dc*/ 	.word	0x000051a0
        /*06e0*/ 	.word	0x000000ff
        /*06e4*/ 	.word	0x00000060
        /*06e8*/ 	.short	0x010b
        /*06ea*/ 	.byte	0x15
	.zero		1


	//   ....[91]....
        /*06ec*/ 	.word	0x000051b0
        /*06f0*/ 	.word	0x000000ff
        /*06f4*/ 	.word	0x00000000
        /*06f8*/ 	.short	0x0101
        /*06fa*/ 	.byte	0x06
	.zero		1


	//   ....[92]....
        /*06fc*/ 	.word	0x000051c0
        /*0700*/ 	.word	0x000000ff
        /*0704*/ 	.word	0x00000088
        /*0708*/ 	.short	0x010a
        /*070a*/ 	.byte	0x15
	.zero		1


	//   ....[93]....
        /*070c*/ 	.word	0x00005320
        /*0710*/ 	.word	0x000000ff
        /*0714*/ 	.word	0x00000068
        /*0718*/ 	.short	0x010b
        /*071a*/ 	.byte	0x15
	.zero		1


	//   ....[94]....
        /*071c*/ 	.word	0x00005330
        /*0720*/ 	.word	0x000000ff
        /*0724*/ 	.word	0x00000000
        /*0728*/ 	.short	0x0101
        /*072a*/ 	.byte	0x07
	.zero		1


	//   ....[95]....
        /*072c*/ 	.word	0x00005340
        /*0730*/ 	.word	0x000000ff
        /*0734*/ 	.word	0x00000090
        /*0738*/ 	.short	0x010a
        /*073a*/ 	.byte	0x15
	.zero		1


	//   ....[96]....
        /*073c*/ 	.word	0x00005490
        /*0740*/ 	.word	0x000000ff
        /*0744*/ 	.word	0x00000070
        /*0748*/ 	.short	0x010b
        /*074a*/ 	.byte	0x15
	.zero		1


	//   ....[97]....
        /*074c*/ 	.word	0x000054a0
        /*0750*/ 	.word	0x000000ff
        /*0754*/ 	.word	0x00000000
        /*0758*/ 	.short	0x0101
        /*075a*/ 	.byte	0x1d
	.zero		1


	//   ....[98]....
        /*075c*/ 	.word	0x000054b0
        /*0760*/ 	.word	0x000000ff
        /*0764*/ 	.word	0x00000098
        /*0768*/ 	.short	0x010a
        /*076a*/ 	.byte	0x15
	.zero		1


	//   ....[99]....
        /*076c*/ 	.word	0x000056a0
        /*0770*/ 	.word	0x000000ff
        /*0774*/ 	.word	0x00000078
        /*0778*/ 	.short	0x010b
        /*077a*/ 	.byte	0x15
	.zero		1


	//   ....[100]....
        /*077c*/ 	.word	0x000056b0
        /*0780*/ 	.word	0x000000ff
        /*0784*/ 	.word	0x00000000
        /*0788*/ 	.short	0x0101
        /*078a*/ 	.byte	0x18
	.zero		1


	//   ....[101]....
        /*078c*/ 	.word	0x000056d0
        /*0790*/ 	.word	0x000000ff
        /*0794*/ 	.word	0x00000080
        /*0798*/ 	.short	0x010a
        /*079a*/ 	.byte	0x15
	.zero		1


	//   ....[102]....
        /*079c*/ 	.word	0x000056f0
        /*07a0*/ 	.word	0x000000ff
        /*07a4*/ 	.word	0x00000088
        /*07a8*/ 	.short	0x010a
        /*07aa*/ 	.byte	0x15
	.zero		1


	//   ....[103]....
        /*07ac*/ 	.word	0x00005710
        /*07b0*/ 	.word	0x000000ff
        /*07b4*/ 	.word	0x00000090
        /*07b8*/ 	.short	0x010a
        /*07ba*/ 	.byte	0x15
	.zero		1


	//   ....[104]....
        /*07bc*/ 	.word	0x00005760
        /*07c0*/ 	.word	0x00000002
        /*07c4*/ 	.word	0x00000098
        /*07c8*/ 	.short	0x010a
        /*07ca*/ 	.byte	0xff
	.zero		1


	//   ....[105]....
        /*07cc*/ 	.word	0x00005a70
        /*07d0*/ 	.word	0x00000000
        /*07d4*/ 	.word	0x000000b0
        /*07d8*/ 	.short	0x010a
        /*07da*/ 	.byte	0xff
	.zero		1


	//   ....[106]....
        /*07dc*/ 	.word	0x00005b40
        /*07e0*/ 	.word	0x00000000
        /*07e4*/ 	.word	0x00000000
        /*07e8*/ 	.short	0x0101
        /*07ea*/ 	.byte	0xff
	.zero		1


	//   ....[107]....
        /*07ec*/ 	.word	0x00006780
        /*07f0*/ 	.word	0x000000ff
        /*07f4*/ 	.word	0x00000060
        /*07f8*/ 	.short	0x010a
        /*07fa*/ 	.byte	0x2b
	.zero		1


	//   ....[108]....
        /*07fc*/ 	.word	0x000067b0
        /*0800*/ 	.word	0x00000048
        /*0804*/ 	.word	0x000000d0
        /*0808*/ 	.short	0x010a
        /*080a*/ 	.byte	0xff
	.zero		1


	//   ....[109]....
        /*080c*/ 	.word	0x000068a0
        /*0810*/ 	.word	0x000000ff
        /*0814*/ 	.word	0x00000060
        /*0818*/ 	.short	0x010a
        /*081a*/ 	.byte	0x2b
	.zero		1


	//   ....[110]....
        /*081c*/ 	.word	0x00006990
        /*0820*/ 	.word	0x00000048
        /*0824*/ 	.word	0x000000d0
        /*0828*/ 	.short	0x010a
        /*082a*/ 	.byte	0xff
	.zero		1


	//   ....[111]....
        /*082c*/ 	.word	0x00006f60
        /*0830*/ 	.word	0x00000000
        /*0834*/ 	.word	0x00000000
        /*0838*/ 	.short	0x0101
        /*083a*/ 	.byte	0xff
	.zero		1


	//   ....[112]....
        /*083c*/ 	.word	0x00006f70
        /*0840*/ 	.word	0x00000002
        /*0844*/ 	.word	0x00000060
        /*0848*/ 	.short	0x010a
        /*084a*/ 	.byte	0xff
	.zero		1


	//   ....[113]....
        /*084c*/ 	.word	0x00007050
        /*0850*/ 	.word	0x00000002
        /*0854*/ 	.word	0x00000060
        /*0858*/ 	.short	0x010a
        /*085a*/ 	.byte	0xff
	.zero		1


	//   ....[114]....
        /*085c*/ 	.word	0x000076b0
        /*0860*/ 	.word	0x00000010
        /*0864*/ 	.word	0x00000000
        /*0868*/ 	.short	0x0101
        /*086a*/ 	.byte	0xff
	.zero		1


	//   ....[115]....
        /*086c*/ 	.word	0x000076d0
        /*0870*/ 	.word	0x00000000
        /*0874*/ 	.word	0x00000060
        /*0878*/ 	.short	0x010a
        /*087a*/ 	.byte	0xff
	.zero		1


	//   ....[116]....
        /*087c*/ 	.word	0x000077a0
        /*0880*/ 	.word	0x00000000
        /*0884*/ 	.word	0x00000060
        /*0888*/ 	.short	0x010a
        /*088a*/ 	.byte	0xff
	.zero		1


	//   ....[117]....
        /*088c*/ 	.word	0x00007e10
        /*0890*/ 	.word	0x00000010
        /*0894*/ 	.word	0x00000000
        /*0898*/ 	.short	0x0101
        /*089a*/ 	.byte	0xff
	.zero		1


	//   ....[118]....
        /*089c*/ 	.word	0x00007e30
        /*08a0*/ 	.word	0x00000000
        /*08a4*/ 	.word	0x00000060
        /*08a8*/ 	.short	0x010a
        /*08aa*/ 	.byte	0xff
	.zero		1


	//   ....[119]....
        /*08ac*/ 	.word	0x00007f00
        /*08b0*/ 	.word	0x00000000
        /*08b4*/ 	.word	0x00000060
        /*08b8*/ 	.short	0x010a
        /*08ba*/ 	.byte	0xff
	.zero		1


	//   ....[120]....
        /*08bc*/ 	.word	0x000085a0
        /*08c0*/ 	.word	0x00000010
        /*08c4*/ 	.word	0x00000000
        /*08c8*/ 	.short	0x0101
        /*08ca*/ 	.byte	0xff
	.zero		1


	//   ....[121]....
        /*08cc*/ 	.word	0x000085c0
        /*08d0*/ 	.word	0x00000000
        /*08d4*/ 	.word	0x00000060
        /*08d8*/ 	.short	0x010a
        /*08da*/ 	.byte	0xff
	.zero		1


	//   ....[122]....
        /*08dc*/ 	.word	0x00008690
        /*08e0*/ 	.word	0x00000000
        /*08e4*/ 	.word	0x00000060
        /*08e8*/ 	.short	0x010a
        /*08ea*/ 	.byte	0xff
	.zero		1


	//   ....[123]....
        /*08ec*/ 	.word	0x00008d70
        /*08f0*/ 	.word	0x00000010
        /*08f4*/ 	.word	0x00000000
        /*08f8*/ 	.short	0x0101
        /*08fa*/ 	.byte	0xff
	.zero		1


	//   ....[124]....
        /*08fc*/ 	.word	0x00008d90
        /*0900*/ 	.word	0x00000000
        /*0904*/ 	.word	0x00000060
        /*0908*/ 	.short	0x010a
        /*090a*/ 	.byte	0xff
	.zero		1


	//   ....[125]....
        /*090c*/ 	.word	0x00008e60
        /*0910*/ 	.word	0x00000000
        /*0914*/ 	.word	0x00000060
        /*0918*/ 	.short	0x010a
        /*091a*/ 	.byte	0xff
	.zero		1


	//   ....[126]....
        /*091c*/ 	.word	0x00009510
        /*0920*/ 	.word	0x00000010
        /*0924*/ 	.word	0x00000000
        /*0928*/ 	.short	0x0101
        /*092a*/ 	.byte	0xff
	.zero		1


	//   ....[127]....
        /*092c*/ 	.word	0x00009530
        /*0930*/ 	.word	0x00000000
        /*0934*/ 	.word	0x00000060
        /*0938*/ 	.short	0x010a
        /*093a*/ 	.byte	0xff
	.zero		1


	//   ....[128]....
        /*093c*/ 	.word	0x00009600
        /*0940*/ 	.word	0x00000000
        /*0944*/ 	.word	0x00000060
        /*0948*/ 	.short	0x010a
        /*094a*/ 	.byte	0xff
	.zero		1


	//   ....[129]....
        /*094c*/ 	.word	0x00009cb0
        /*0950*/ 	.word	0x00000010
        /*0954*/ 	.word	0x00000000
        /*0958*/ 	.short	0x0101
        /*095a*/ 	.byte	0xff
	.zero		1


	//   ....[130]....
        /*095c*/ 	.word	0x00009cd0
        /*0960*/ 	.word	0x00000000
        /*0964*/ 	.word	0x00000060
        /*0968*/ 	.short	0x010a
        /*096a*/ 	.byte	0xff
	.zero		1


	//   ....[131]....
        /*096c*/ 	.word	0x00009da0
        /*0970*/ 	.word	0x00000000
        /*0974*/ 	.word	0x00000060
        /*0978*/ 	.short	0x010a
        /*097a*/ 	.byte	0xff
	.zero		1


	//   ....[132]....
        /*097c*/ 	.word	0x0000a070
        /*0980*/ 	.word	0x000000ff
        /*0984*/ 	.word	0x00000000
        /*0988*/ 	.short	0x0101
        /*098a*/ 	.byte	0x04
	.zero		1


	//   ....[133]....
        /*098c*/ 	.word	0x0000a480
        /*0990*/ 	.word	0x00000000
        /*0994*/ 	.word	0x00000000
        /*0998*/ 	.short	0x0101
        /*099a*/ 	.byte	0xff
	.zero		1


	//   ....[134]....
        /*099c*/ 	.word	0x0000a730
        /*09a0*/ 	.word	0x000000ff
        /*09a4*/ 	.word	0x00000000
        /*09a8*/ 	.short	0x0101
        /*09aa*/ 	.byte	0x04
	.zero		1


	//   ....[135]....
        /*09ac*/ 	.word	0x0000a750
        /*09b0*/ 	.word	0x00000000
        /*09b4*/ 	.word	0x00000120
        /*09b8*/ 	.short	0x010a
        /*09ba*/ 	.byte	0xff
	.zero		1


	//   ....[136]....
        /*09bc*/ 	.word	0x0000a7b0
        /*09c0*/ 	.word	0x00000000
        /*09c4*/ 	.word	0x00000030
        /*09c8*/ 	.short	0x010a
        /*09ca*/ 	.byte	0xff
	.zero		1


	//   ....[137]....
        /*09cc*/ 	.word	0x0000a810
        /*09d0*/ 	.word	0x00000000
        /*09d4*/ 	.word	0x00000030
        /*09d8*/ 	.short	0x010a
        /*09da*/ 	.byte	0xff
	.zero		1


	//   ....[138]....
        /*09dc*/ 	.word	0x0000a860
        /*09e0*/ 	.word	0x00000003
        /*09e4*/ 	.word	0x000000b0
        /*09e8*/ 	.short	0x010a
        /*09ea*/ 	.byte	0xff
	.zero		1


	//   ....[139]....
        /*09ec*/ 	.word	0x0000a8c0
        /*09f0*/ 	.word	0x00000000
        /*09f4*/ 	.word	0x00000000
        /*09f8*/ 	.short	0x010a
        /*09fa*/ 	.byte	0xff
	.zero		1


	//   ....[140]....
        /*09fc*/ 	.word	0x0000a920
        /*0a00*/ 	.word	0x00000000
        /*0a04*/ 	.word	0x00000000
        /*0a08*/ 	.short	0x010a
        /*0a0a*/ 	.byte	0xff
	.zero		1


	//   ....[141]....
        /*0a0c*/ 	.word	0x0000a980
        /*0a10*/ 	.word	0x00000000
        /*0a14*/ 	.word	0x00000000
        /*0a18*/ 	.short	0x010a
        /*0a1a*/ 	.byte	0xff
	.zero		1


	//   ....[142]....
        /*0a1c*/ 	.word	0x0000a9e0
        /*0a20*/ 	.word	0x00000000
        /*0a24*/ 	.word	0x00000000
        /*0a28*/ 	.short	0x010a
        /*0a2a*/ 	.byte	0xff
	.zero		1


	//   ....[143]....
        /*0a2c*/ 	.word	0x0000aa40
        /*0a30*/ 	.word	0x00000000
        /*0a34*/ 	.word	0x00000000
        /*0a38*/ 	.short	0x010a
        /*0a3a*/ 	.byte	0xff
	.zero		1


	//   ....[144]....
        /*0a3c*/ 	.word	0x0000aa90
        /*0a40*/ 	.word	0x00000002
        /*0a44*/ 	.word	0x00000110
        /*0a48*/ 	.short	0x010a
        /*0a4a*/ 	.byte	0xff
	.zero		1


	//   ....[145]....
        /*0a4c*/ 	.word	0x0000aaf0
        /*0a50*/ 	.word	0x00000002
        /*0a54*/ 	.word	0x000000c0
        /*0a58*/ 	.short	0x010a
        /*0a5a*/ 	.byte	0xff
	.zero		1


	//   ....[146]....
        /*0a5c*/ 	.word	0x0000ab40
        /*0a60*/ 	.word	0x00000002
        /*0a64*/ 	.word	0x000000b0
        /*0a68*/ 	.short	0x010a
        /*0a6a*/ 	.byte	0xff
	.zero		1


	//   ....[147]....
        /*0a6c*/ 	.word	0x0000aba0
        /*0a70*/ 	.word	0x00000000
        /*0a74*/ 	.word	0x000000c0
        /*0a78*/ 	.short	0x010a
        /*0a7a*/ 	.byte	0xff
	.zero		1


	//   ....[148]....
        /*0a7c*/ 	.word	0x0000abf0
        /*0a80*/ 	.word	0x00000000
        /*0a84*/ 	.word	0x000000b0
        /*0a88*/ 	.short	0x010a
        /*0a8a*/ 	.byte	0xff
	.zero		1


	//   ....[149]....
        /*0a8c*/ 	.word	0x0000ac50
        /*0a90*/ 	.word	0x00000002
        /*0a94*/ 	.word	0x000000f0
        /*0a98*/ 	.short	0x010a
        /*0a9a*/ 	.byte	0xff
	.zero		1


	//   ....[150]....
        /*0a9c*/ 	.word	0x0000acb0
        /*0aa0*/ 	.word	0x00000000
        /*0aa4*/ 	.word	0x00000000
        /*0aa8*/ 	.short	0x010a
        /*0aaa*/ 	.byte	0xff
	.zero		1


	//   ....[151]....
        /*0aac*/ 	.word	0x0000ad10
        /*0ab0*/ 	.word	0x00000000
        /*0ab4*/ 	.word	0x00000000
        /*0ab8*/ 	.short	0x010a
        /*0aba*/ 	.byte	0xff
	.zero		1


	//   ....[152]....
        /*0abc*/ 	.word	0x0000ad70
        /*0ac0*/ 	.word	0x00000000
        /*0ac4*/ 	.word	0x00000000
        /*0ac8*/ 	.short	0x010a
        /*0aca*/ 	.byte	0xff
	.zero		1


	//   ....[153]....
        /*0acc*/ 	.word	0x0000add0
        /*0ad0*/ 	.word	0x00000000
        /*0ad4*/ 	.word	0x00000000
        /*0ad8*/ 	.short	0x010a
        /*0ada*/ 	.byte	0xff
	.zero		1


	//   ....[154]....
        /*0adc*/ 	.word	0x0000ae30
        /*0ae0*/ 	.word	0x00000000
        /*0ae4*/ 	.word	0x00000000
        /*0ae8*/ 	.short	0x010a
        /*0aea*/ 	.byte	0xff
	.zero		1


	//   ....[155]....
        /*0aec*/ 	.word	0x0000ae80
        /*0af0*/ 	.word	0x0000000c
        /*0af4*/ 	.word	0x000000b0
        /*0af8*/ 	.short	0x010a
        /*0afa*/ 	.byte	0xff
	.zero		1


	//   ....[156]....
        /*0afc*/ 	.word	0x0000aee0
        /*0b00*/ 	.word	0x00000000
        /*0b04*/ 	.word	0x000000a8
        /*0b08*/ 	.short	0x010a
        /*0b0a*/ 	.byte	0xff
	.zero		1


	//   ....[157]....
        /*0b0c*/ 	.word	0x0000af40
        /*0b10*/ 	.word	0x00000000
        /*0b14*/ 	.word	0x00000080
        /*0b18*/ 	.short	0x010a
        /*0b1a*/ 	.byte	0xff
	.zero		1


	//   ....[158]....
        /*0b1c*/ 	.word	0x0000afa0
        /*0b20*/ 	.word	0x00000000
        /*0b24*/ 	.word	0x00000088
        /*0b28*/ 	.short	0x010a
        /*0b2a*/ 	.byte	0xff
	.zero		1


	//   ....[159]....
        /*0b2c*/ 	.word	0x0000b000
        /*0b30*/ 	.word	0x00000000
        /*0b34*/ 	.word	0x00000090
        /*0b38*/ 	.short	0x010a
        /*0b3a*/ 	.byte	0xff
	.zero		1


	//   ....[160]....
        /*0b3c*/ 	.word	0x0000b060
        /*0b40*/ 	.word	0x00000000
        /*0b44*/ 	.word	0x00000098
        /*0b48*/ 	.short	0x010a
        /*0b4a*/ 	.byte	0xff
	.zero		1


	//   ....[161]....
        /*0b4c*/ 	.word	0x0000b0c0
        /*0b50*/ 	.word	0x00000000
        /*0b54*/ 	.word	0x00000080
        /*0b58*/ 	.short	0x010a
        /*0b5a*/ 	.byte	0xff
	.zero		1


	//   ....[162]....
        /*0b5c*/ 	.word	0x0000b120
        /*0b60*/ 	.word	0x00000000
        /*0b64*/ 	.word	0x00000088
        /*0b68*/ 	.short	0x010a
        /*0b6a*/ 	.byte	0xff
	.zero		1


	//   ....[163]....
        /*0b6c*/ 	.word	0x0000b180
        /*0b70*/ 	.word	0x00000000
        /*0b74*/ 	.word	0x00000090
        /*0b78*/ 	.short	0x010a
        /*0b7a*/ 	.byte	0xff
	.zero		1


	//   ....[164]....
        /*0b7c*/ 	.word	0x0000b1e0
        /*0b80*/ 	.word	0x00000000
        /*0b84*/ 	.word	0x00000098
        /*0b88*/ 	.short	0x010a
        /*0b8a*/ 	.byte	0xff
	.zero		1


	//   ....[165]....
        /*0b8c*/ 	.word	0x0000b240
        /*0b90*/ 	.word	0x00000000
        /*0b94*/ 	.word	0x00000080
        /*0b98*/ 	.short	0x010a
        /*0b9a*/ 	.byte	0xff
	.zero		1


	//   ....[166]....
        /*0b9c*/ 	.word	0x0000b2a0
        /*0ba0*/ 	.word	0x00000000
        /*0ba4*/ 	.word	0x00000088
        /*0ba8*/ 	.short	0x010a
        /*0baa*/ 	.byte	0xff
	.zero		1


	//   ....[167]....
        /*0bac*/ 	.word	0x0000b300
        /*0bb0*/ 	.word	0x00000002
        /*0bb4*/ 	.word	0x00000090
        /*0bb8*/ 	.short	0x010a
        /*0bba*/ 	.byte	0xff
	.zero		1


	//   ....[168]....
        /*0bbc*/ 	.word	0x0000b350
        /*0bc0*/ 	.word	0x00000000
        /*0bc4*/ 	.word	0x000000b0
        /*0bc8*/ 	.short	0x010a
        /*0bca*/ 	.byte	0xff
	.zero		1


	//   ....[169]....
        /*0bcc*/ 	.word	0x0000b3b0
        /*0bd0*/ 	.word	0x00000002
        /*0bd4*/ 	.word	0x00000060
        /*0bd8*/ 	.short	0x010a
        /*0bda*/ 	.byte	0xff
	.zero		1


	//   ....[170]....
        /*0bdc*/ 	.word	0x0000b400
        /*0be0*/ 	.word	0x00000048
        /*0be4*/ 	.word	0x000000d0
        /*0be8*/ 	.short	0x010a
        /*0bea*/ 	.byte	0xff
	.zero		1


	//   ....[171]....
        /*0bec*/ 	.word	0x0000b450
        /*0bf0*/ 	.word	0x00000002
        /*0bf4*/ 	.word	0x00000060
        /*0bf8*/ 	.short	0x010a
        /*0bfa*/ 	.byte	0xff
	.zero		1


	//   ....[172]....
        /*0bfc*/ 	.word	0x0000b4a0
        /*0c00*/ 	.word	0x00000000
        /*0c04*/ 	.word	0x00000060
        /*0c08*/ 	.short	0x010a
        /*0c0a*/ 	.byte	0xff
	.zero		1


	//   ....[173]....
        /*0c0c*/ 	.word	0x0000b4f0
        /*0c10*/ 	.word	0x00000000
        /*0c14*/ 	.word	0x00000060
        /*0c18*/ 	.short	0x010a
        /*0c1a*/ 	.byte	0xff
	.zero		1


	//   ....[174]....
        /*0c1c*/ 	.word	0x0000b540
        /*0c20*/ 	.word	0x00000000
        /*0c24*/ 	.word	0x00000060
        /*0c28*/ 	.short	0x010a
        /*0c2a*/ 	.byte	0xff
	.zero		1


	//   ....[175]....
        /*0c2c*/ 	.word	0x0000b590
        /*0c30*/ 	.word	0x00000000
        /*0c34*/ 	.word	0x00000060
        /*0c38*/ 	.short	0x010a
        /*0c3a*/ 	.byte	0xff
	.zero		1


	//   ....[176]....
        /*0c3c*/ 	.word	0x0000b5e0
        /*0c40*/ 	.word	0x00000000
        /*0c44*/ 	.word	0x00000060
        /*0c48*/ 	.short	0x010a
        /*0c4a*/ 	.byte	0xff
	.zero		1


	//   ....[177]....
        /*0c4c*/ 	.word	0x0000b630
        /*0c50*/ 	.word	0x00000000
        /*0c54*/ 	.word	0x00000060
        /*0c58*/ 	.short	0x010a
        /*0c5a*/ 	.byte	0xff
	.zero		1


	//----- nvinfo : EIATTR_NUM_MBARRIERS
	.align		4
.L_47:
        /*0c5c*/ 	.byte	0x03, 0x38
        /*0c5e*/ 	.short	0x0026


	//----- nvinfo : EIATTR_EXIT_INSTR_OFFSETS
	.align		4
        /*0c60*/ 	.byte	0x04, 0x1c
        /*0c62*/ 	.short	(.L_49 - .L_48)


	//   ....[0]....
.L_48:
        /*0c64*/ 	.word	0x00002c10


	//   ....[1]....
        /*0c68*/ 	.word	0x00003100


	//   ....[2]....
        /*0c6c*/ 	.word	0x00003160


	//   ....[3]....
        /*0c70*/ 	.word	0x00004070


	//   ....[4]....
        /*0c74*/ 	.word	0x00005790


	//   ....[5]....
        /*0c78*/ 	.word	0x000057d0


	//   ....[6]....
        /*0c7c*/ 	.word	0x0000a620


	//   ....[7]....
        /*0c80*/ 	.word	0x0000a6a0


	//   ....[8]....
        /*0c84*/ 	.word	0x0000a6d0


	//   ....[9]....
        /*0c88*/ 	.word	0x0000a740


	//----- nvinfo : EIATTR_MAX_THREADS
	.align		4
.L_49:
        /*0c8c*/ 	.byte	0x04, 0x05
        /*0c8e*/ 	.short	(.L_51 - .L_50)
.L_50:
        /*0c90*/ 	.word	0x00000100
        /*0c94*/ 	.word	0x00000001
        /*0c98*/ 	.word	0x00000001


	//----- nvinfo : EIATTR_CRS_STACK_SIZE
	.align		4
.L_51:
        /*0c9c*/ 	.byte	0x04, 0x1e
        /*0c9e*/ 	.short	(.L_53 - .L_52)
.L_52:
        /*0ca0*/ 	.word	0x00000000


	//----- nvinfo : EIATTR_CBANK_PARAM_SIZE
	.align		4
.L_53:
        /*0ca4*/ 	.byte	0x03, 0x19
        /*0ca6*/ 	.short	0x0800


	//----- nvinfo : EIATTR_PARAM_CBANK
	.align		4
        /*0ca8*/ 	.byte	0x04, 0x0a
        /*0caa*/ 	.short	(.L_55 - .L_54)
	.align		4
.L_54:
        /*0cac*/ 	.word	index@(.nv.constant0._ZN7cutlass13device_kernelINS_4gemm6kernel13GemmUniversalIN4cute5tupleIJiiiiEEENS1_10collective13CollectiveMmaINS1_35MainloopSm100TmaUmmaWarpSpecializedILi6ELi2ELi4ENS5_IJNS4_1CILi1EEENSA_ILi8EEESB_EEEEENS5_IJNSA_ILi128EEESF_NSA_ILi32EEEEEEfNS5_IJlSB_lEEEfSI_NS4_8TiledMMAINS4_8MMA_AtomIJNS4_17SM100_MMA_TF32_SSINS_10tfloat32_tESM_fLi128ELi128ELNS4_4UMMA5MajorE0ELSO_0ELNSN_7ScaleInE0ELSP_0EEEEEENS4_6LayoutINS5_IJSB_SB_SB_EEENS5_IJNSA_ILi0EEESU_SU_EEEEENS5_IJNS4_10UnderscoreESX_SX_EEEEENS4_23SM90_TMA_LOAD_MULTICASTENS4_14ComposedLayoutINS4_7SwizzleILi3ELi4ELi3EEENS4_18smem_ptr_flag_bitsILi32EEENSS_INS5_IJSC_SG_EEENS5_IJSG_SB_EEEEEEEvNS4_8identityENS4_13SM90_TMA_LOADES19_vS1A_EENS_8epilogue10collective18CollectiveEpilogueINS1D_23Sm100TmaWarpSpecializedILi4ELi2ELi16ELb1ELb0EEEJSH_NS5_IJNSS_ISF_SB_EENSS_INSA_ILi16EEESB_EEEEEfSI_fSI_NS1D_6fusion15FusionCallbacksIS1H_NS1M_17LinearCombinationIffffLNS_15FloatRoundStyleE2EEESH_S1L_JEEENS4_5SM1004TMEM4LOAD26SM100_TMEM_LOAD_32dp32b16xES1B_NS11_INS12_ILi2ELi4ELi3EEES15_NSS_INS5_IJSC_S1J_EEENS5_IJS1J_SB_EEEEEEENS4_39AutoVectorizingCopyWithAssumedAlignmentILi128EEENS4_14SM90_TMA_STOREES20_S22_S22_EEEvvEEEEvNT_6ParamsE)
        /*0cb0*/ 	.short	0x0380
        /*0cb2*/ 	.short	0x0800


	//----- nvinfo : EIATTR_SW_WAR
	.align		4
.L_55:
        /*0cb4*/ 	.byte	0x04, 0x36
        /*0cb6*/ 	.short	(.L_57 - .L_56)
.L_56:
        /*0cb8*/ 	.word	0x00000008
.L_57:


//--------------------- .nv.callgraph             --------------------------
	.section	.nv.callgraph,"",@"SHT_CUDA_CALLGRAPH"
	.align	4
	.sectionentsize	8
	.align		4
        /*0000*/ 	.word	0x00000000
	.align		4
        /*0004*/ 	.word	0xffffffff
	.align		4
        /*0008*/ 	.word	index@(_ZN7cutlass13device_kernelINS_4gemm6kernel13GemmUniversalIN4cute5tupleIJiiiiEEENS1_10collective13CollectiveMmaINS1_35MainloopSm100TmaUmmaWarpSpecializedILi6ELi2ELi4ENS5_IJNS4_1CILi1EEENSA_ILi8EEESB_EEEEENS5_IJNSA_ILi128EEESF_NSA_ILi32EEEEEEfNS5_IJlSB_lEEEfSI_NS4_8TiledMMAINS4_8MMA_AtomIJNS4_17SM100_MMA_TF32_SSINS_10tfloat32_tESM_fLi128ELi128ELNS4_4UMMA5MajorE0ELSO_0ELNSN_7ScaleInE0ELSP_0EEEEEENS4_6LayoutINS5_IJSB_SB_SB_EEENS5_IJNSA_ILi0EEESU_SU_EEEEENS5_IJNS4_10UnderscoreESX_SX_EEEEENS4_23SM90_TMA_LOAD_MULTICASTENS4_14ComposedLayoutINS4_7SwizzleILi3ELi4ELi3EEENS4_18smem_ptr_flag_bitsILi32EEENSS_INS5_IJSC_SG_EEENS5_IJSG_SB_EEEEEEEvNS4_8identityENS4_13SM90_TMA_LOADES19_vS1A_EENS_8epilogue10collective18CollectiveEpilogueINS1D_23Sm100TmaWarpSpecializedILi4ELi2ELi16ELb1ELb0EEEJSH_NS5_IJNSS_ISF_SB_EENSS_INSA_ILi16EEESB_EEEEEfSI_fSI_NS1D_6fusion15FusionCallbacksIS1H_NS1M_17LinearCombinationIffffLNS_15FloatRoundStyleE2EEESH_S1L_JEEENS4_5SM1004TMEM4LOAD26SM100_TMEM_LOAD_32dp32b16xES1B_NS11_INS12_ILi2ELi4ELi3EEES15_NSS_INS5_IJSC_S1J_EEENS5_IJS1J_SB_EEEEEEENS4_39AutoVectorizingCopyWithAssumedAlignmentILi128EEENS4_14SM90_TMA_STOREES20_S22_S22_EEEvvEEEEvNT_6ParamsE)
	.align		4
        /*000c*/ 	.word	index@(__assertfail)
	.align		4
        /*0010*/ 	.word	0x00000000
	.align		4
        /*0014*/ 	.word	0xfffffffe
	.align		4
        /*0018*/ 	.word	0x00000000
	.align		4
        /*001c*/ 	.word	0xfffffffd
	.align		4
        /*0020*/ 	.word	0x00000000
	.align		4
        /*0024*/ 	.word	0xfffffffc


//--------------------- .nv.constant4             --------------------------
	.section	.nv.constant4,"a",@progbits
	.align	8
	.align		8
.nv.constant4:
        /*0000*/ 	.dword	__assertfail
	.align		8
        /*0008*/ 	.dword	__unnamed_1
	.align		8
        /*0010*/ 	.dword	__unnamed_2
	.align		8
        /*0018*/ 	.dword	_ZN40_INTERNAL_b71ddb73_4_k_cu_8a1bd55d_317874cuda3std3__45__cpo5beginE
	.align		8
        /*0020*/ 	.dword	_ZN40_INTERNAL_b71ddb73_4_k_cu_8a1bd55d_317874cuda3std3__45__cpo3endE
	.align		8
        /*0028*/ 	.dword	_ZN40_INTERNAL_b71ddb73_4_k_cu_8a1bd55d_317874cuda3std3__45__cpo6cbeginE
	.align		8
        /*0030*/ 	.dword	_ZN40_INTERNAL_b71ddb73_4_k_cu_8a1bd55d_317874cuda3std3__45__cpo4cendE
	.align		8
        /*0038*/ 	.dword	_ZN40_INTERNAL_b71ddb73_4_k_cu_8a1bd55d_317874cuda3std3__442_GLOBAL__N__b71ddb73_4_k_cu_8a1bd55d_317876ignoreE
	.align		8
        /*0040*/ 	.dword	_ZN40_INTERNAL_b71ddb73_4_k_cu_8a1bd55d_317874cuda3std3__419piecewise_constructE
	.align		8
        /*0048*/ 	.dword	_ZN40_INTERNAL_b71ddb73_4_k_cu_8a1bd55d_317874cuda3std3__48in_placeE
	.align		8
        /*0050*/ 	.dword	_ZN40_INTERNAL_b71ddb73_4_k_cu_8a1bd55d_317874cuda3std6ranges3__45__cpo4swapE
	.align		8
        /*0058*/ 	.dword	_ZN40_INTERNAL_b71ddb73_4_k_cu_8a1bd55d_317874cuda3std6ranges3__45__cpo9iter_moveE
	.align		8
        /*0060*/ 	.dword	_ZN40_INTERNAL_b71ddb73_4_k_cu_8a1bd55d_317874cute7productE
	.align		8
        /*0068*/ 	.dword	_ZN40_INTERNAL_b71ddb73_4_k_cu_8a1bd55d_317874cute1_E
	.align		8
        /*0070*/ 	.dword	$str$25
	.align		8
        /*0078*/ 	.dword	$str$26
	.align		8
        /*0080*/ 	.dword	$str$27
	.align		8
        /*0088*/ 	.dword	$str$28


//--------------------- .text._ZN7cutlass13device_kernelINS_4gemm6kernel13GemmUniversalIN4cute5tupleIJiiiiEEENS1_10collective13CollectiveMmaINS1_35MainloopSm100TmaUmmaWarpSpecializedILi6ELi2ELi4ENS5_IJNS4_1CILi1EEENSA_ILi8EEESB_EEEEENS5_IJNSA_ILi128EEESF_NSA_ILi32EEEEEEfNS5_IJlSB_lEEEfSI_NS4_8TiledMMAINS4_8MMA_AtomIJNS4_17SM100_MMA_TF32_SSINS_10tfloat32_tESM_fLi128ELi128ELNS4_4UMMA5MajorE0ELSO_0ELNSN_7ScaleInE0ELSP_0EEEEEENS4_6LayoutINS5_IJSB_SB_SB_EEENS5_IJNSA_ILi0EEESU_SU_EEEEENS5_IJNS4_10UnderscoreESX_SX_EEEEENS4_23SM90_TMA_LOAD_MULTICASTENS4_14ComposedLayoutINS4_7SwizzleILi3ELi4ELi3EEENS4_18smem_ptr_flag_bitsILi32EEENSS_INS5_IJSC_SG_EEENS5_IJSG_SB_EEEEEEEvNS4_8identityENS4_13SM90_TMA_LOADES19_vS1A_EENS_8epilogue10collective18CollectiveEpilogueINS1D_23Sm100TmaWarpSpecializedILi4ELi2ELi16ELb1ELb0EEEJSH_NS5_IJNSS_ISF_SB_EENSS_INSA_ILi16EEESB_EEEEEfSI_fSI_NS1D_6fusion15FusionCallbacksIS1H_NS1M_17LinearCombinationIffffLNS_15FloatRoundStyleE2EEESH_S1L_JEEENS4_5SM1004TMEM4LOAD26SM100_TMEM_LOAD_32dp32b16xES1B_NS11_INS12_ILi2ELi4ELi3EEES15_NSS_INS5_IJSC_S1J_EEENS5_IJS1J_SB_EEEEEEENS4_39AutoVectorizingCopyWithAssumedAlignmentILi128EEENS4_14SM90_TMA_STOREES20_S22_S22_EEEvvEEEEvNT_6ParamsE --------------------------
	.section	.text._ZN7cutlass13device_kernelINS_4gemm6kernel13GemmUniversalIN4cute5tupleIJiiiiEEENS1_10collective13CollectiveMmaINS1_35MainloopSm100TmaUmmaWarpSpecializedILi6ELi2ELi4ENS5_IJNS4_1CILi1EEENSA_ILi8EEESB_EEEEENS5_IJNSA_ILi128EEESF_NSA_ILi32EEEEEEfNS5_IJlSB_lEEEfSI_NS4_8TiledMMAINS4_8MMA_AtomIJNS4_17SM100_MMA_TF32_SSINS_10tfloat32_tESM_fLi128ELi128ELNS4_4UMMA5MajorE0ELSO_0ELNSN_7ScaleInE0ELSP_0EEEEEENS4_6LayoutINS5_IJSB_SB_SB_EEENS5_IJNSA_ILi0EEESU_SU_EEEEENS5_IJNS4_10UnderscoreESX_SX_EEEEENS4_23SM90_TMA_LOAD_MULTICASTENS4_14ComposedLayoutINS4_7SwizzleILi3ELi4ELi3EEENS4_18smem_ptr_flag_bitsILi32EEENSS_INS5_IJSC_SG_EEENS5_IJSG_SB_EEEEEEEvNS4_8identityENS4_13SM90_TMA_LOADES19_vS1A_EENS_8epilogue10collective18CollectiveEpilogueINS1D_23Sm100TmaWarpSpecializedILi4ELi2ELi16ELb1ELb0EEEJSH_NS5_IJNSS_ISF_SB_EENSS_INSA_ILi16EEESB_EEEEEfSI_fSI_NS1D_6fusion15FusionCallbacksIS1H_NS1M_17LinearCombinationIffffLNS_15FloatRoundStyleE2EEESH_S1L_JEEENS4_5SM1004TMEM4LOAD26SM100_TMEM_LOAD_32dp32b16xES1B_NS11_INS12_ILi2ELi4ELi3EEES15_NSS_INS5_IJSC_S1J_EEENS5_IJS1J_SB_EEEEEEENS4_39AutoVectorizingCopyWithAssumedAlignmentILi128EEENS4_14SM90_TMA_STOREES20_S22_S22_EEEvvEEEEvNT_6ParamsE,"ax",@progbits
	.align	128
.text._ZN7cutlass13device_kernelINS_4gemm6kernel13GemmUniversalIN4cute5tupleIJiiiiEEENS1_10collective13CollectiveMmaINS1_35MainloopSm100TmaUmmaWarpSpecializedILi6ELi2ELi4ENS5_IJNS4_1CILi1EEENSA_ILi8EEESB_EEEEENS5_IJNSA_ILi128EEESF_NSA_ILi32EEEEEEfNS5_IJlSB_lEEEfSI_NS4_8TiledMMAINS4_8MMA_AtomIJNS4_17SM100_MMA_TF32_SSINS_10tfloat32_tESM_fLi128ELi128ELNS4_4UMMA5MajorE0ELSO_0ELNSN_7ScaleInE0ELSP_0EEEEEENS4_6LayoutINS5_IJSB_SB_SB_EEENS5_IJNSA_ILi0EEESU_SU_EEEEENS5_IJNS4_10UnderscoreESX_SX_EEEEENS4_23SM90_TMA_LOAD_MULTICASTENS4_14ComposedLayoutINS4_7SwizzleILi3ELi4ELi3EEENS4_18smem_ptr_flag_bitsILi32EEENSS_INS5_IJSC_SG_EEENS5_IJSG_SB_EEEEEEEvNS4_8identityENS4_13SM90_TMA_LOADES19_vS1A_EENS_8epilogue10collective18CollectiveEpilogueINS1D_23Sm100TmaWarpSpecializedILi4ELi2ELi16ELb1ELb0EEEJSH_NS5_IJNSS_ISF_SB_EENSS_INSA_ILi16EEESB_EEEEEfSI_fSI_NS1D_6fusion15FusionCallbacksIS1H_NS1M_17LinearCombinationIffffLNS_15FloatRoundStyleE2EEESH_S1L_JEEENS4_5SM1004TMEM4LOAD26SM100_TMEM_LOAD_32dp32b16xES1B_NS11_INS12_ILi2ELi4ELi3EEES15_NSS_INS5_IJSC_S1J_EEENS5_IJS1J_SB_EEEEEEENS4_39AutoVectorizingCopyWithAssumedAlignmentILi128EEENS4_14SM90_TMA_STOREES20_S22_S22_EEEvvEEEEvNT_6ParamsE:
        .type           _ZN7cutlass13device_kernelINS_4gemm6kernel13GemmUniversalIN4cute5tupleIJiiiiEEENS1_10collective13CollectiveMmaINS1_35MainloopSm100TmaUmmaWarpSpecializedILi6ELi2ELi4ENS5_IJNS4_1CILi1EEENSA_ILi8EEESB_EEEEENS5_IJNSA_ILi128EEESF_NSA_ILi32EEEEEEfNS5_IJlSB_lEEEfSI_NS4_8TiledMMAINS4_8MMA_AtomIJNS4_17SM100_MMA_TF32_SSINS_10tfloat32_tESM_fLi128ELi128ELNS4_4UMMA5MajorE0ELSO_0ELNSN_7ScaleInE0ELSP_0EEEEEENS4_6LayoutINS5_IJSB_SB_SB_EEENS5_IJNSA_ILi0EEESU_SU_EEEEENS5_IJNS4_10UnderscoreESX_SX_EEEEENS4_23SM90_TMA_LOAD_MULTICASTENS4_14ComposedLayoutINS4_7SwizzleILi3ELi4ELi3EEENS4_18smem_ptr_flag_bitsILi32EEENSS_INS5_IJSC_SG_EEENS5_IJSG_SB_EEEEEEEvNS4_8identityENS4_13SM90_TMA_LOADES19_vS1A_EENS_8epilogue10collective18CollectiveEpilogueINS1D_23Sm100TmaWarpSpecializedILi4ELi2ELi16ELb1ELb0EEEJSH_NS5_IJNSS_ISF_SB_EENSS_INSA_ILi16EEESB_EEEEEfSI_fSI_NS1D_6fusion15FusionCallbacksIS1H_NS1M_17LinearCombinationIffffLNS_15FloatRoundStyleE2EEESH_S1L_JEEENS4_5SM1004TMEM4LOAD26SM100_TMEM_LOAD_32dp32b16xES1B_NS11_INS12_ILi2ELi4ELi3EEES15_NSS_INS5_IJSC_S1J_EEENS5_IJS1J_SB_EEEEEEENS4_39AutoVectorizingCopyWithAssumedAlignmentILi128EEENS4_14SM90_TMA_STOREES20_S22_S22_EEEvvEEEEvNT_6ParamsE,@function
        .size           _ZN7cutlass13device_kernelINS_4gemm6kernel13GemmUniversalIN4cute5tupleIJiiiiEEENS1_10collective13CollectiveMmaINS1_35MainloopSm100TmaUmmaWarpSpecializedILi6ELi2ELi4ENS5_IJNS4_1CILi1EEENSA_ILi8EEESB_EEEEENS5_IJNSA_ILi128EEESF_NSA_ILi32EEEEEEfNS5_IJlSB_lEEEfSI_NS4_8TiledMMAINS4_8MMA_AtomIJNS4_17SM100_MMA_TF32_SSINS_10tfloat32_tESM_fLi128ELi128ELNS4_4UMMA5MajorE0ELSO_0ELNSN_7ScaleInE0ELSP_0EEEEEENS4_6LayoutINS5_IJSB_SB_SB_EEENS5_IJNSA_ILi0EEESU_SU_EEEEENS5_IJNS4_10UnderscoreESX_SX_EEEEENS4_23SM90_TMA_LOAD_MULTICASTENS4_14ComposedLayoutINS4_7SwizzleILi3ELi4ELi3EEENS4_18smem_ptr_flag_bitsILi32EEENSS_INS5_IJSC_SG_EEENS5_IJSG_SB_EEEEEEEvNS4_8identityENS4_13SM90_TMA_LOADES19_vS1A_EENS_8epilogue10collective18CollectiveEpilogueINS1D_23Sm100TmaWarpSpecializedILi4ELi2ELi16ELb1ELb0EEEJSH_NS5_IJNSS_ISF_SB_EENSS_INSA_ILi16EEESB_EEEEEfSI_fSI_NS1D_6fusion15FusionCallbacksIS1H_NS1M_17LinearCombinationIffffLNS_15FloatRoundStyleE2EEESH_S1L_JEEENS4_5SM1004TMEM4LOAD26SM100_TMEM_LOAD_32dp32b16xES1B_NS11_INS12_ILi2ELi4ELi3EEES15_NSS_INS5_IJSC_S1J_EEENS5_IJS1J_SB_EEEEEEENS4_39AutoVectorizingCopyWithAssumedAlignmentILi128EEENS4_14SM90_TMA_STOREES20_S22_S22_EEEvvEEEEvNT_6ParamsE,(.L_x_233 - _ZN7cutlass13device_kernelINS_4gemm6kernel13GemmUniversalIN4cute5tupleIJiiiiEEENS1_10collective13CollectiveMmaINS1_35MainloopSm100TmaUmmaWarpSpecializedILi6ELi2ELi4ENS5_IJNS4_1CILi1EEENSA_ILi8EEESB_EEEEENS5_IJNSA_ILi128EEESF_NSA_ILi32EEEEEEfNS5_IJlSB_lEEEfSI_NS4_8TiledMMAINS4_8MMA_AtomIJNS4_17SM100_MMA_TF32_SSINS_10tfloat32_tESM_fLi128ELi128ELNS4_4UMMA5MajorE0ELSO_0ELNSN_7ScaleInE0ELSP_0EEEEEENS4_6LayoutINS5_IJSB_SB_SB_EEENS5_IJNSA_ILi0EEESU_SU_EEEEENS5_IJNS4_10UnderscoreESX_SX_EEEEENS4_23SM90_TMA_LOAD_MULTICASTENS4_14ComposedLayoutINS4_7SwizzleILi3ELi4ELi3EEENS4_18smem_ptr_flag_bitsILi32EEENSS_INS5_IJSC_SG_EEENS5_IJSG_SB_EEEEEEEvNS4_8identityENS4_13SM90_TMA_LOADES19_vS1A_EENS_8epilogue10collective18CollectiveEpilogueINS1D_23Sm100TmaWarpSpecializedILi4ELi2ELi16ELb1ELb0EEEJSH_NS5_IJNSS_ISF_SB_EENSS_INSA_ILi16EEESB_EEEEEfSI_fSI_NS1D_6fusion15FusionCallbacksIS1H_NS1M_17LinearCombinationIffffLNS_15FloatRoundStyleE2EEESH_S1L_JEEENS4_5SM1004TMEM4LOAD26SM100_TMEM_LOAD_32dp32b16xES1B_NS11_INS12_ILi2ELi4ELi3EEES15_NSS_INS5_IJSC_S1J_EEENS5_IJS1J_SB_EEEEEEENS4_39AutoVectorizingCopyWithAssumedAlignmentILi128EEENS4_14SM90_TMA_STOREES20_S22_S22_EEEvvEEEEvNT_6ParamsE)
        .other          _ZN7cutlass13device_kernelINS_4gemm6kernel13GemmUniversalIN4cute5tupleIJiiiiEEENS1_10collective13CollectiveMmaINS1_35MainloopSm100TmaUmmaWarpSpecializedILi6ELi2ELi4ENS5_IJNS4_1CILi1EEENSA_ILi8EEESB_EEEEENS5_IJNSA_ILi128EEESF_NSA_ILi32EEEEEEfNS5_IJlSB_lEEEfSI_NS4_8TiledMMAINS4_8MMA_AtomIJNS4_17SM100_MMA_TF32_SSINS_10tfloat32_tESM_fLi128ELi128ELNS4_4UMMA5MajorE0ELSO_0ELNSN_7ScaleInE0ELSP_0EEEEEENS4_6LayoutINS5_IJSB_SB_SB_EEENS5_IJNSA_ILi0EEESU_SU_EEEEENS5_IJNS4_10UnderscoreESX_SX_EEEEENS4_23SM90_TMA_LOAD_MULTICASTENS4_14ComposedLayoutINS4_7SwizzleILi3ELi4ELi3EEENS4_18smem_ptr_flag_bitsILi32EEENSS_INS5_IJSC_SG_EEENS5_IJSG_SB_EEEEEEEvNS4_8identityENS4_13SM90_TMA_LOADES19_vS1A_EENS_8epilogue10collective18CollectiveEpilogueINS1D_23Sm100TmaWarpSpecializedILi4ELi2ELi16ELb1ELb0EEEJSH_NS5_IJNSS_ISF_SB_EENSS_INSA_ILi16EEESB_EEEEEfSI_fSI_NS1D_6fusion15FusionCallbacksIS1H_NS1M_17LinearCombinationIffffLNS_15FloatRoundStyleE2EEESH_S1L_JEEENS4_5SM1004TMEM4LOAD26SM100_TMEM_LOAD_32dp32b16xES1B_NS11_INS12_ILi2ELi4ELi3EEES15_NSS_INS5_IJSC_S1J_EEENS5_IJS1J_SB_EEEEEEENS4_39AutoVectorizingCopyWithAssumedAlignmentILi128EEENS4_14SM90_TMA_STOREES20_S22_S22_EEEvvEEEEvNT_6ParamsE,@"STO_CUDA_ENTRY STV_DEFAULT"
_ZN7cutlass13device_kernelINS_4gemm6kernel13GemmUniversalIN4cute5tupleIJiiiiEEENS1_10collective13CollectiveMmaINS1_35MainloopSm100TmaUmmaWarpSpecializedILi6ELi2ELi4ENS5_IJNS4_1CILi1EEENSA_ILi8EEESB_EEEEENS5_IJNSA_ILi128EEESF_NSA_ILi32EEEEEEfNS5_IJlSB_lEEEfSI_NS4_8TiledMMAINS4_8MMA_AtomIJNS4_17SM100_MMA_TF32_SSINS_10tfloat32_tESM_fLi128ELi128ELNS4_4UMMA5MajorE0ELSO_0ELNSN_7ScaleInE0ELSP_0EEEEEENS4_6LayoutINS5_IJSB_SB_SB_EEENS5_IJNSA_ILi0EEESU_SU_EEEEENS5_IJNS4_10UnderscoreESX_SX_EEEEENS4_23SM90_TMA_LOAD_MULTICASTENS4_14ComposedLayoutINS4_7SwizzleILi3ELi4ELi3EEENS4_18smem_ptr_flag_bitsILi32EEENSS_INS5_IJSC_SG_EEENS5_IJSG_SB_EEEEEEEvNS4_8identityENS4_13SM90_TMA_LOADES19_vS1A_EENS_8epilogue10collective18CollectiveEpilogueINS1D_23Sm100TmaWarpSpecializedILi4ELi2ELi16ELb1ELb0EEEJSH_NS5_IJNSS_ISF_SB_EENSS_INSA_ILi16EEESB_EEEEEfSI_fSI_NS1D_6fusion15FusionCallbacksIS1H_NS1M_17LinearCombinationIffffLNS_15FloatRoundStyleE2EEESH_S1L_JEEENS4_5SM1004TMEM4LOAD26SM100_TMEM_LOAD_32dp32b16xES1B_NS11_INS12_ILi2ELi4ELi3EEES15_NSS_INS5_IJSC_S1J_EEENS5_IJS1J_SB_EEEEEEENS4_39AutoVectorizingCopyWithAssumedAlignmentILi128EEENS4_14SM90_TMA_STOREES20_S22_S22_EEEvvEEEEvNT_6ParamsE:
[----:B------:R-:W1:Y:S01]  /*0000*/  LDC R1, c[0x0][0x37c] ;  /* 0x0000df00ff017b82 */ /* 0x000e620000000800 */
[----:B------:R-:W2:Y:S01]  /*0010*/  S2R R65, SR_TID.X ;  /* 0x0000000000417919 */ /* 0x000ea20000002100 */
[----:B------:R-:W3:Y:S01]  /*0020*/  LDCU.64 UR8, c[0x0][0x890] ;  /* 0x00011200ff0877ac */ /* 0x000ee20008000a00 */
[----:B------:R-:W-:Y:S02]  /*0030*/  PRMT R26, RZ, 0x7610, R26 ;  /* 0x00007610ff1a7816 */ /* 0x000fe4000000001a */
[----:B------:R-:W-:Y:S01]  /*0040*/  ELECT P3, URZ, PT ;  /* 0x0000000000ff782f */ /* 0x000fe20003860000 */
[----:B---3--:R-:W-:-:S04]  /*0050*/  UISETP.NE.U32.AND UP0, UPT, UR8, URZ, UPT ;  /* 0x000000ff0800728c */ /* 0x008fc8000bf05070 */
[----:B------:R-:W-:Y:S01]  /*0060*/  UISETP.NE.AND.EX UP0, UPT, UR9, URZ, UPT, UP0 ;  /* 0x000000ff0900728c */ /* 0x000fe2000bf05300 */
[----:B--2---:R-:W-:-:S05]  /*0070*/  SHF.R.U32.HI R52, RZ, 0x5, R65 ;  /* 0x00000005ff347819 */ /* 0x004fca0000011641 */
[----:B------:R-:W2:Y:S02]  /*0080*/  SHFL.IDX PT, R0, R52, RZ, 0x1f ;  /* 0x00001fff34007589 */ /* 0x000ea400000e0000 */
[----:B--2---:R-:W-:Y:S01]  /*0090*/  R2UR UR17, R0 ;  /* 0x00000000001172ca */ /* 0x004fe200000e0000 */
[----:B-1----:R-:W-:-:S14]  /*00a0*/  BRA.U UP0, `(.L_x_0) ;  /* 0x0000000100307547 */ /* 0x002fdc000b800000 */
[----:B------:R-:W1:Y:S02]  /*00b0*/  LDCU.64 UR4, c[0x0][0x888] ;  /* 0x00011100ff0477ac */ /* 0x000e640008000a00 */
[----:B-1----:R-:W-:-:S04]  /*00c0*/  UISETP.NE.U32.AND UP0, UPT, UR4, URZ, UPT ;  /* 0x000000ff0400728c */ /* 0x002fc8000bf05070 */
[----:B------:R-:W-:-:S09]  /*00d0*/  UISETP.NE.AND.EX UP0, UPT, UR5, URZ, UPT, UP0 ;  /* 0x000000ff0500728c */ /* 0x000fd2000bf05300 */
[----:B------:R-:W-:Y:S05]  /*00e0*/  BRA.U !UP0, `(.L_x_1) ;  /* 0x0000000108147547 */ /* 0x000fea000b800000 */
[----:B------:R-:W1:Y:S01]  /*00f0*/  LDC.64 R2, c[0x0][0x888] ;  /* 0x00022200ff027b82 */ /* 0x000e620000000a00 */
[----:B------:R-:W1:Y:S02]  /*0100*/  LDCU.64 UR4, c[0x0][0x358] ;  /* 0x00006b00ff0477ac */ /* 0x000e640008000a00 */
[----:B-1----:R1:W5:Y:S01]  /*0110*/  LDG.E R27, desc[UR4][R2.64] ;  /* 0x00000004021b7981 */ /* 0x002362000c1e1900 */
[----:B------:R-:W-:Y:S01]  /*0120*/  HFMA2 R26, -RZ, RZ, 0, 5.9604644775390625e-08 ;  /* 0x00000001ff1a7431 */ /* 0x000fe200000001ff */
[----:B------:R-:W-:Y:S05]  /*0130*/  BRA `(.L_x_0) ;  /* 0x00000000000c7947 */ /* 0x000fea0003800000 */
.L_x_1:
[----:B------:R-:W1:Y:S01]  /*0140*/  LDCU UR4, c[0x0][0x880] ;  /* 0x00011000ff0477ac */ /* 0x000e620008000800 */
[----:B------:R-:W-:Y:S01]  /*0150*/  HFMA2 R26, -RZ, RZ, 0, 5.9604644775390625e-08 ;  /* 0x00000001ff1a7431 */ /* 0x000fe200000001ff */
[----:B-1----:R-:W-:-:S07]  /*0160*/  MOV R27, UR4 ;  /* 0x00000004001b7c02 */ /* 0x002fce0008000f00 */
.L_x_0:
[----:B------:R-:W2:Y:S02]  /*0170*/  LDCU.64 UR4, c[0x0][0x8b0] ;  /* 0x00011600ff0477ac */ /* 0x000ea40008000a00 */
[----:B--2---:R-:W-:-:S04]  /*0180*/  UISETP.NE.U32.AND UP0, UPT, UR4, URZ, UPT ;  /* 0x000000ff0400728c */ /* 0x004fc8000bf05070 */
[----:B------:R-:W-:-:S09]  /*0190*/  UISETP.NE.AND.EX UP0, UPT, UR5, URZ, UPT, UP0 ;  /* 0x000000ff0500728c */ /* 0x000fd2000bf05300 */
[----:B------:R-:W-:Y:S05]  /*01a0*/  BRA.U UP0, `(.L_x_2) ;  /* 0x0000000100287547 */ /* 0x000fea000b800000 */
[----:B------:R-:W2:Y:S02]  /*01b0*/  LDCU.64 UR4, c[0x0][0x8a8] ;  /* 0x00011500ff0477ac */ /* 0x000ea40008000a00 */
[----:B--2---:R-:W-:-:S04]  /*01c0*/  UISETP.NE.U32.AND UP0, UPT, UR4, URZ, UPT ;  /* 0x000000ff0400728c */ /* 0x004fc8000bf05070 */
[----:B------:R-:W-:-:S09]  /*01d0*/  UISETP.NE.AND.EX UP0, UPT, UR5, URZ, UPT, UP0 ;  /* 0x000000ff0500728c */ /* 0x000fd2000bf05300 */
[----:B------:R-:W-:Y:S05]  /*01e0*/  BRA.U !UP0, `(.L_x_3) ;  /* 0x0000000108107547 */ /* 0x000fea000b800000 */
[----:B------:R-:W2:Y:S01]  /*01f0*/  LDC.64 R24, c[0x0][0x8a8] ;  /* 0x00022a00ff187b82 */ /* 0x000ea20000000a00 */
[----:B------:R-:W2:Y:S02]  /*0200*/  LDCU.64 UR4, c[0x0][0x358] ;  /* 0x00006b00ff0477ac */ /* 0x000ea40008000a00 */
[----:B--2---:R2:W5:Y:S01]  /*0210*/  LDG.E R24, desc[UR4][R24.64] ;  /* 0x0000000418187981 */ /* 0x004562000c1e1900 */
[----:B------:R-:W-:Y:S05]  /*0220*/  BRA `(.L_x_2) ;  /* 0x0000000000087947 */ /* 0x000fea0003800000 */
.L_x_3:
[----:B------:R-:W2:Y:S02]  /*0230*/  LDCU UR4, c[0x0][0x8a0] ;  /* 0x00011400ff0477ac */ /* 0x000ea40008000800 */
[----:B--2---:R-:W-:Y:S02]  /*0240*/  MOV R24, UR4 ;  /* 0x0000000400187c02 */ /* 0x004fe40008000f00 */
.L_x_2:
[----:B------:R-:W-:Y:S01]  /*0250*/  IMAD.U32 R0, RZ, RZ, UR17 ;  /* 0x00000011ff007e24 */ /* 0x000fe2000f8e00ff */
[----:B------:R-:W-:Y:S04]  /*0260*/  BSSY.RECONVERGENT B0, `(.L_x_4) ;  /* 0x000000c000007945 */ /* 0x000fe80003800200 */
[C---:B------:R-:W-:Y:S02]  /*0270*/  ISETP.NE.OR P1, PT, R0.reuse, 0x1, !P3 ;  /* 0x000000010000780c */ /* 0x040fe40005f25670 */
[----:B------:R-:W-:-:S11]  /*0280*/  ISETP.NE.OR P0, PT, R0, 0x3, !P3 ;  /* 0x000000030000780c */ /* 0x000fd60005f05670 */
[----:B------:R-:W-:Y:S05]  /*0290*/  @P1 BRA `(.L_x_5) ;  /* 0x0000000000201947 */ /* 0x000fea0003800000 */
[----:B------:R-:W3:Y:S02]  /*02a0*/  LDCU.64 UR4, c[0x0][0x348] ;  /* 0x00006900ff0477ac */ /* 0x000ee40008000a00 */
[----:B---3--:R-:W-:Y:S02]  /*02b0*/  UIADD3 UR6, UP1, UPT, UR4, 0x80, URZ ;  /* 0x0000008004067890 */ /* 0x008fe4000ff3e0ff */
[----:B------:R-:W-:Y:S02]  /*02c0*/  UIADD3 UR4, UP0, UPT, UR4, 0x180, URZ ;  /* 0x0000018004047890 */ /* 0x000fe4000ff1e0ff */
[----:B------:R-:W-:Y:S02]  /*02d0*/  UIADD3.X UR7, UPT, UPT, URZ, UR5, URZ, UP1, !UPT ;  /* 0x00000005ff077290 */ /* 0x000fe40008ffe4ff */
[----:B------:R-:W-:-:S07]  /*02e0*/  UIADD3.X UR5, UPT, UPT, URZ, UR5, URZ, UP0, !UPT ;  /* 0x00000005ff057290 */ /* 0x000fce00087fe4ff */
[----:B------:R3:W-:Y:S02]  /*02f0*/  UTMACCTL.PF [UR6] ;  /* 0x00000000060079b9 */ /* 0x0007e40008040000 */
[----:B------:R3:W-:Y:S02]  /*0300*/  UTMACCTL.PF [UR4] ;  /* 0x00000000040079b9 */ /* 0x0007e40008040000 */
[----:B---3--:R-:W-:Y:S01]  /*0310*/  NOP ;  /* 0x0000000000007918 */ /* 0x008fe20000000000 */
.L_x_5:
[----:B------:R-:W-:Y:S05]  /*0320*/  BSYNC.RECONVERGENT B0 ;  /* 0x0000000000007941 */ /* 0x000fea0003800200 */
.L_x_4:
[----:B------:R-:W-:Y:S04]  /*0330*/  BSSY.RECONVERGENT B0, `(.L_x_6) ;  /* 0x000000a000007945 */ /* 0x000fe80003800200 */
        /* <DEDUP_REMOVED lines=9> */
.L_x_7:
[----:B------:R-:W-:Y:S05]  /*03d0*/  BSYNC.RECONVERGENT B0 ;  /* 0x0000000000007941 */ /* 0x000fea0003800200 */
.L_x_6:
[----:B------:R-:W3:Y:S01]  /*03e0*/  LDCU.64 UR4, c[0x0][0x888] ;  /* 0x00011100ff0477ac */ /* 0x000ee20008000a00 */
[----:B------:R-:W-:Y:S02]  /*03f0*/  UISETP.EQ.U32.AND UP1, UPT, UR8, URZ, UPT ;  /* 0x000000ff0800728c */ /* 0x000fe4000bf22070 */
[----:B------:R-:W-:Y:S02]  /*0400*/  UPLOP3.LUT UP3, UPT, UPT, UPT, UPT, 0x80, 0x8 ;  /* 0x000000000008789c */ /* 0x000fe40003f6f070 */
[----:B---3--:R-:W-:-:S04]  /*0410*/  UISETP.NE.U32.AND UP0, UPT, UR4, URZ, UPT ;  /* 0x000000ff0400728c */ /* 0x008fc8000bf05070 */
[----:B------:R-:W-:-:S04]  /*0420*/  UISETP.NE.AND.EX UP0, UPT, UR5, URZ, UPT, UP0 ;  /* 0x000000ff0500728c */ /* 0x000fc8000bf05300 */
[----:B------:R-:W-:-:S04]  /*0430*/  UISETP.EQ.OR.EX UP2, UPT, UR9, URZ, !UP0, UP1 ;  /* 0x000000ff0900728c */ /* 0x000fc8000c742710 */
[----:B------:R-:W-:-:S06]  /*0440*/  UP2UR UR4, UPR, URZ, 0x4 ;  /* 0x00000004ff047883 */ /* 0x000fcc0008000000 */
[----:B------:R-:W-:Y:S01]  /*0450*/  MOV R55, UR4 ;  /* 0x0000000400377c02 */ /* 0x000fe20008000f00 */
[----:B------:R-:W-:Y:S06]  /*0460*/  BRA.U !UP2, `(.L_x_8) ;  /* 0x000000010a207547 */ /* 0x000fec000b800000 */
[----:B------:R-:W-:Y:S01]  /*0470*/  UISETP.NE.U32.AND UP1, UPT, UR8, URZ, UPT ;  /* 0x000000ff0800728c */ /* 0x000fe2000bf25070 */
[----:B-----5:R-:W-:Y:S01]  /*0480*/  FSETP.NEU.AND P0, PT, R27, RZ, PT ;  /* 0x000000ff1b00720b */ /* 0x020fe20003f0d000 */
[----:B------:R-:W-:Y:S02]  /*0490*/  USEL UR4, URZ, 0xffffffff, UP0 ;  /* 0xffffffffff047887 */ /* 0x000fe40008000000 */
[----:B------:R-:W-:-:S10]  /*04a0*/  UISETP.NE.AND.EX UP1, UPT, UR9, URZ, UPT, UP1 ;  /* 0x000000ff0900728c */ /* 0x000fd4000bf25310 */
[----:B------:R-:W-:Y:S01]  /*04b0*/  VOTEU.ANY UP0, P0 ;  /* 0x0000000000ff7886 */ /* 0x000fe20000000100 */
[----:B------:R-:W-:-:S04]  /*04c0*/  @!UP1 USEL UR4, URZ, 0xffffffff, UP0 ;  /* 0xffffffffff049887 */ /* 0x000fc80008000000 */
[----:B------:R-:W-:-:S04]  /*04d0*/  ULOP3.LUT UR4, UR4, 0x1, URZ, 0xc0, !UPT ;  /* 0x0000000104047892 */ /* 0x000fc8000f8ec0ff */
[----:B------:R-:W-:-:S11]  /*04e0*/  UISETP.NE.U32.AND UP3, UPT, UR4, 0x1, UPT ;  /* 0x000000010400788c */ /* 0x000fd6000bf65070 */
.L_x_8:
[----:B-1----:R-:W1:Y:S01]  /*04f0*/  SHFL.IDX PT, R2, R52, RZ, 0x1f ;  /* 0x00001fff34027589 */ /* 0x002e6200000e0000 */
[----:B------:R-:W-:-:S04]  /*0500*/  UISETP.NE.AND UP0, UPT, UR17, 0x2, UPT ;  /* 0x000000021100788c */ /* 0x000fc8000bf05270 */
[----:B------:R-:W-:Y:S01]  /*0510*/  USEL UR46, URZ, 0x1, UP0 ;  /* 0x00000001ff2e7887 */ /* 0x000fe20008000000 */
[----:B-1----:R-:W-:-:S13]  /*0520*/  ISETP.NE.AND P0, PT, R2, RZ, PT ;  /* 0x000000ff0200720c */ /* 0x002fda0003f05270 */
[----:B------:R-:W-:Y:S05]  /*0530*/  @P0 BRA `(.L_x_9) ;  /* 0x0000000000680947 */ /* 0x000fea0003800000 */
[----:B------:R-:W1:Y:S01]  /*0540*/  S2UR UR4, SR_CgaCtaId ;  /* 0x00000000000479c3 */ /* 0x000e620000008800 */
[----:B------:R-:W-:Y:S01]  /*0550*/  UMOV UR5, 0x400 ;  /* 0x0000040000057882 */ /* 0x000fe20000000000 */
[----:B------:R-:W-:Y:S01]  /*0560*/  UMOV UR8, 0x1 ;  /* 0x0000000100087882 */ /* 0x000fe20000000000 */
[----:B------:R-:W-:Y:S01]  /*0570*/  UMOV UR6, 0x8 ;  /* 0x0000000800067882 */ /* 0x000fe20000000000 */
[----:B------:R-:W-:-:S04]  /*0580*/  UIADD3 UR8, UPT, UPT, -UR8, 0x100000, URZ ;  /* 0x0010000008087890 */ /* 0x000fc8000fffe1ff */
[----:B------:R-:W-:Y:S02]  /*0590*/  USHF.L.U32 UR9, UR8, 0xb, URZ ;  /* 0x0000000b08097899 */ /* 0x000fe400080006ff */
[----:B------:R-:W-:Y:S02]  /*05a0*/  USHF.L.U32 UR8, UR8, 0x1, URZ ;  /* 0x0000000108087899 */ /* 0x000fe400080006ff */
[----:B------:R-:W-:-:S04]  /*05b0*/  UIADD3 UR6, UPT, UPT, -UR6, 0x100000, URZ ;  /* 0x0010000006067890 */ /* 0x000fc8000fffe1ff */
[----:B------:R-:W-:Y:S02]  /*05c0*/  USHF.L.U32 UR7, UR6, 0xb, URZ ;  /* 0x0000000b06077899 */ /* 0x000fe400080006ff */
[----:B------:R-:W-:Y:S01]  /*05d0*/  USHF.L.U32 UR6, UR6, 0x1, URZ ;  /* 0x0000000106067899 */ /* 0x000fe200080006ff */
[----:B------:R-:W-:Y:S01]  /*05e0*/  ELECT P0, URZ, PT ;  /* 0x0000000000ff782f */ /* 0x000fe20003800000 */
[----:B-1----:R-:W-:Y:S01]  /*05f0*/  ULEA UR4, UR4, UR5, 0x18 ;  /* 0x0000000504047291 */ /* 0x002fe2000f8ec0ff */
[----:B------:R-:W1:Y:S11]  /*0600*/  FENCE.VIEW.ASYNC.S ;  /* 0x00000000000073c6 */ /* 0x000e760000000000 */
[----:B-1----:R1:W3:Y:S01]  /*0610*/  SYNCS.EXCH.64 URZ, [UR4], UR8 ;  /* 0x0000000804ff75b2 */ /* 0x0022e20008000100 */
[----:B------:R1:W4:Y:S01]  /*0620*/  SYNCS.EXCH.64 URZ, [UR4+0x30], UR6 ;  /* 0x0000300604ff75b2 */ /* 0x0003220008000100 */
[----:B------:R1:W1:Y:S01]  /*0630*/  SYNCS.EXCH.64 URZ, [UR4+0x8], UR8 ;  /* 0x0000080804ff75b2 */ /* 0x0002620008000100 */
        /* <DEDUP_REMOVED lines=9> */
[----:B------:R-:W-:Y:S01]  /*06d0*/  NOP ;  /* 0x0000000000007918 */ /* 0x000fe20000000000 */
.L_x_9:
[----:B------:R-:W2:Y:S01]  /*06e0*/  SHFL.IDX PT, R2, R52, RZ, 0x1f ;  /* 0x00001fff34027589 */ /* 0x000ea200000e0000 */
[----:B------:R-:W-:Y:S01]  /*06f0*/  NOP ;  /* 0x0000000000007918 */ /* 0x000fe20000000000 */
[----:B--2---:R-:W-:-:S13]  /*0700*/  ISETP.NE.AND P0, PT, R2, 0x1, PT ;  /* 0x000000010200780c */ /* 0x004fda0003f05270 */
[----:B------:R-:W-:Y:S05]  /*0710*/  @P0 BRA `(.L_x_10) ;  /* 0x0000000000580947 */ /* 0x000fea0003800000 */
[----:B-1----:R-:W1:Y:S01]  /*0720*/  S2UR UR4, SR_CgaCtaId ;  /* 0x00000000000479c3 */ /* 0x002e620000008800 */
        /* <DEDUP_REMOVED lines=12> */
[----:B-1----:R2:W1:Y:S01]  /*07f0*/  SYNCS.EXCH.64 URZ, [UR4+0x60], UR8 ;  /* 0x0000600804ff75b2 */ /* 0x0024620008000100 */
[----:B------:R2:W1:Y:S01]  /*0800*/  SYNCS.EXCH.64 URZ, [UR4+0x80], UR6 ;  /* 0x0000800604ff75b2 */ /* 0x0004620008000100 */
[----:B------:R2:W1:Y:S01]  /*0810*/  SYNCS.EXCH.64 URZ, [UR4+0x68], UR8 ;  /* 0x0000680804ff75b2 */ /* 0x0004620008000100 */
[----:B------:R2:W1:Y:S01]  /*0820*/  SYNCS.EXCH.64 URZ, [UR4+0x88], UR6 ;  /* 0x0000880604ff75b2 */ /* 0x0004620008000100 */
[----:B------:R2:W1:Y:S01]  /*0830*/  SYNCS.EXCH.64 URZ, [UR4+0x70], UR8 ;  /* 0x0000700804ff75b2 */ /* 0x0004620008000100 */
[----:B------:R2:W1:Y:S01]  /*0840*/  SYNCS.EXCH.64 URZ, [UR4+0x90], UR6 ;  /* 0x0000900604ff75b2 */ /* 0x0004620008000100 */
[----:B------:R2:W1:Y:S01]  /*0850*/  SYNCS.EXCH.64 URZ, [UR4+0x78], UR8 ;  /* 0x0000780804ff75b2 */ /* 0x0004620008000100 */
[----:B------:R2:W1:Y:S02]  /*0860*/  SYNCS.EXCH.64 URZ, [UR4+0x98], UR6 ;  /* 0x0000980604ff75b2 */ /* 0x0004640008000100 */
[----:B--2---:R-:W-:Y:S01]  /*0870*/  NOP ;  /* 0x0000000000007918 */ /* 0x004fe20000000000 */
.L_x_10:
[----:B------:R-:W2:Y:S01]  /*0880*/  SHFL.IDX PT, R2, R52, RZ, 0x1f ;  /* 0x00001fff34027589 */ /* 0x000ea200000e0000 */
[----:B------:R-:W-:Y:S01]  /*0890*/  NOP ;  /* 0x0000000000007918 */ /* 0x000fe20000000000 */
[----:B--2---:R-:W-:-:S13]  /*08a0*/  ISETP.NE.AND P0, PT, R2, 0x3, PT ;  /* 0x000000030200780c */ /* 0x004fda0003f05270 */
[----:B------:R-:W-:Y:S05]  /*08b0*/  @P0 BRA `(.L_x_11) ;  /* 0x0000000000300947 */ /* 0x000fea0003800000 */
[----:B-1----:R-:W1:Y:S01]  /*08c0*/  S2UR UR4, SR_CgaCtaId ;  /* 0x00000000000479c3 */ /* 0x002e620000008800 */
[----:B------:R-:W-:Y:S01]  /*08d0*/  UMOV UR6, 0x400 ;  /* 0x0000040000067882 */ /* 0x000fe20000000000 */
[----:B------:R-:W-:Y:S01]  /*08e0*/  UMOV UR5, 0x20 ;  /* 0x0000002000057882 */ /* 0x000fe20000000000 */
[----:B------:R-:W-:Y:S01]  /*08f0*/  ELECT P0, URZ, PT ;  /* 0x0000000000ff782f */ /* 0x000fe20003800000 */
[----:B-1----:R-:W-:Y:S02]  /*0900*/  ULEA UR6, UR4, UR6, 0x18 ;  /* 0x0000000604067291 */ /* 0x002fe4000f8ec0ff */
[----:B------:R-:W-:-:S04]  /*0910*/  UIADD3 UR4, UPT, UPT, -UR5, 0x100000, URZ ;  /* 0x0010000005047890 */ /* 0x000fc8000fffe1ff */
[----:B------:R-:W-:Y:S02]  /*0920*/  USHF.L.U32 UR5, UR4, 0xb, URZ ;  /* 0x0000000b04057899 */ /* 0x000fe400080006ff */
[----:B------:R-:W-:Y:S01]  /*0930*/  USHF.L.U32 UR4, UR4, 0x1, URZ ;  /* 0x0000000104047899 */ /* 0x000fe200080006ff */
[----:B------:R-:W1:Y:S11]  /*0940*/  FENCE.VIEW.ASYNC.S ;  /* 0x00000000000073c6 */ /* 0x000e760000000000 */
[----:B-1----:R2:W1:Y:S01]  /*0950*/  SYNCS.EXCH.64 URZ, [UR6+0xa0], UR4 ;  /* 0x0000a00406ff75b2 */ /* 0x0024620008000100 */
[----:B------:R2:W1:Y:S02]  /*0960*/  SYNCS.EXCH.64 URZ, [UR6+0xa8], UR4 ;  /* 0x0000a80406ff75b2 */ /* 0x0004640008000100 */
[----:B--2---:R-:W-:Y:S01]  /*0970*/  NOP ;  /* 0x0000000000007918 */ /* 0x004fe20000000000 */
.L_x_11:
[----:B------:R-:W2:Y:S01]  /*0980*/  SHFL.IDX PT, R2, R52, RZ, 0x1f ;  /* 0x00001fff34027589 */ /* 0x000ea200000e0000 */
[----:B------:R-:W-:Y:S01]  /*0990*/  NOP ;  /* 0x0000000000007918 */ /* 0x000fe20000000000 */
[----:B--2---:R-:W-:-:S13]  /*09a0*/  ISETP.NE.AND P0, PT, R2, 0x4, PT ;  /* 0x000000040200780c */ /* 0x004fda0003f05270 */
[----:B------:R-:W-:Y:S05]  /*09b0*/  @P0 BRA `(.L_x_12) ;  /* 0x00000000004c0947 */ /* 0x000fea0003800000 */
[----:B-1----:R-:W1:Y:S01]  /*09c0*/  S2UR UR6, SR_CgaCtaId ;  /* 0x00000000000679c3 */ /* 0x002e620000008800 */
[----:B------:R-:W-:Y:S01]  /*09d0*/  UMOV UR4, 0x720 ;  /* 0x0000072000047882 */ /* 0x000fe20000000000 */
[----:B------:R-:W-:Y:S01]  /*09e0*/  UMOV UR5, 0x400 ;  /* 0x0000040000057882 */ /* 0x000fe20000000000 */
[----:B------:R-:W-:Y:S01]  /*09f0*/  USEL UR4, UR4, 0x620, UP3 ;  /* 0x0000062004047887 */ /* 0x000fe20009800000 */
[----:B------:R-:W-:Y:S01]  /*0a00*/  UMOV UR8, 0x1 ;  /* 0x0000000100087882 */ /* 0x000fe20000000000 */
[----:B------:R-:W-:Y:S01]  /*0a10*/  ELECT P0, URZ, PT ;  /* 0x0000000000ff782f */ /* 0x000fe20003800000 */
[----:B------:R-:W-:-:S04]  /*0a20*/  UIADD3 UR8, UPT, UPT, -UR8, 0x100000, URZ ;  /* 0x0010000008087890 */ /* 0x000fc8000fffe1ff */
[----:B------:R-:W-:Y:S02]  /*0a30*/  USHF.L.U32 UR9, UR8, 0xb, URZ ;  /* 0x0000000b08097899 */ /* 0x000fe400080006ff */
[----:B------:R-:W-:Y:S02]  /*0a40*/  USHF.L.U32 UR8, UR8, 0x1, URZ ;  /* 0x0000000108087899 */ /* 0x000fe400080006ff */
[----:B-1----:R-:W-:Y:S02]  /*0a50*/  ULEA UR6, UR6, UR5, 0x18 ;  /* 0x0000000506067291 */ /* 0x002fe4000f8ec0ff */
[----:B------:R-:W-:-:S04]  /*0a60*/  UIADD3 UR4, UPT, UPT, -UR4, 0x100000, URZ ;  /* 0x0010000004047890 */ /* 0x000fc8000fffe1ff */
[----:B------:R-:W-:Y:S02]  /*0a70*/  USHF.L.U32 UR5, UR4, 0xb, URZ ;  /* 0x0000000b04057899 */ /* 0x000fe400080006ff */
[----:B------:R-:W-:Y:S01]  /*0a80*/  USHF.L.U32 UR4, UR4, 0x1, URZ ;  /* 0x0000000104047899 */ /* 0x000fe200080006ff */
[----:B------:R-:W1:Y:S03]  /*0a90*/  FENCE.VIEW.ASYNC.S ;  /* 0x00000000000073c6 */ /* 0x000e660000000000 */
[----:B-1----:R2:W1:Y:S08]  /*0aa0*/  SYNCS.EXCH.64 URZ, [UR6+0xb0], UR8 ;  /* 0x0000b00806ff75b2 */ /* 0x0024700008000100 */
[----:B------:R2:W1:Y:S01]  /*0ab0*/  SYNCS.EXCH.64 URZ, [UR6+0xc0], UR4 ;  /* 0x0000c00406ff75b2 */ /* 0x0004620008000100 */
[----:B------:R2:W1:Y:S01]  /*0ac0*/  SYNCS.EXCH.64 URZ, [UR6+0xb8], UR8 ;  /* 0x0000b80806ff75b2 */ /* 0x0004620008000100 */
[----:B------:R2:W1:Y:S02]  /*0ad0*/  SYNCS.EXCH.64 URZ, [UR6+0xc8], UR4 ;  /* 0x0000c80406ff75b2 */ /* 0x0004640008000100 */
[----:B--2---:R-:W-:Y:S01]  /*0ae0*/  NOP ;  /* 0x0000000000007918 */ /* 0x004fe20000000000 */
.L_x_12:
        /* <DEDUP_REMOVED lines=26> */
.L_x_13:
[----:B------:R-:W2:Y:S01]  /*0c90*/  SHFL.IDX PT, R2, R52, RZ, 0x1f ;  /* 0x00001fff34027589 */ /* 0x000ea200000e0000 */
[----:B------:R-:W1:Y:S01]  /*0ca0*/  S2UR UR52, SR_CgaCtaId ;  /* 0x00000000003479c3 */ /* 0x000e620000008800 */
[----:B------:R-:W-:Y:S01]  /*0cb0*/  NOP ;  /* 0x0000000000007918 */ /* 0x000fe20000000000 */
[----:B--2---:R-:W-:-:S13]  /*0cc0*/  ISETP.NE.AND P0, PT, R2, 0x3, PT ;  /* 0x000000030200780c */ /* 0x004fda0003f05270 */
[----:B-1----:R-:W-:Y:S05]  /*0cd0*/  @P0 BRA `(.L_x_14) ;  /* 0x0000000000340947 */ /* 0x002fea0003800000 */
[----:B------:R-:W-:Y:S01]  /*0ce0*/  UMOV UR4, 0x400 ;  /* 0x0000040000047882 */ /* 0x000fe20000000000 */
[----:B------:R-:W-:Y:S01]  /*0cf0*/  UMOV UR6, 0x20 ;  /* 0x0000002000067882 */ /* 0x000fe20000000000 */
[----:B------:R-:W-:Y:S02]  /*0d00*/  ULEA UR4, UR52, UR4, 0x18 ;  /* 0x0000000434047291 */ /* 0x000fe4000f8ec0ff */
[----:B------:R-:W-:-:S04]  /*0d10*/  UIADD3 UR6, UPT, UPT, -UR6, 0x100000, URZ ;  /* 0x0010000006067890 */ /* 0x000fc8000fffe1ff */
[----:B------:R-:W-:Y:S02]  /*0d20*/  USHF.L.U32 UR7, UR6, 0xb, URZ ;  /* 0x0000000b06077899 */ /* 0x000fe400080006ff */
[----:B------:R-:W-:Y:S01]  /*0d30*/  USHF.L.U32 UR6, UR6, 0x1, URZ ;  /* 0x0000000106067899 */ /* 0x000fe200080006ff */
[----:B------:R-:W-:Y:S01]  /*0d40*/  ELECT P0, URZ, PT ;  /* 0x0000000000ff782f */ /* 0x000fe20003800000 */
[----:B------:R-:W1:Y:S10]  /*0d50*/  FENCE.VIEW.ASYNC.S ;  /* 0x00000000000073c6 */ /* 0x000e740000000000 */
[----:B-1----:R1:W2:Y:S01]  /*0d60*/  SYNCS.EXCH.64 URZ, [UR4+0x110], UR6 ;  /* 0x0001100604ff75b2 */ /* 0x0022a20008000100 */
[----:B------:R1:W1:Y:S01]  /*0d70*/  SYNCS.EXCH.64 URZ, [UR4+0x120], UR6 ;  /* 0x0001200604ff75b2 */ /* 0x0002620008000100 */
[----:B------:R1:W1:Y:S01]  /*0d80*/  SYNCS.EXCH.64 URZ, [UR4+0x118], UR6 ;  /* 0x0001180604ff75b2 */ /* 0x0002620008000100 */
[----:B------:R1:W1:Y:S01]  /*0d90*/  SYNCS.EXCH.64 URZ, [UR4+0x128], UR6 ;  /* 0x0001280604ff75b2 */ /* 0x0002620008000100 */
[----:B------:R-:W-:Y:S01]  /*0da0*/  NOP ;  /* 0x0000000000007918 */ /* 0x000fe20000000000 */
.L_x_14:
[----:B-1----:R-:W1:Y:S01]  /*0db0*/  LDCU UR4, c[0x0][0x36c] ;  /* 0x00006d80ff0477ac */ /* 0x002e620008000800 */
[----:B------:R-:W-:Y:S01]  /*0dc0*/  ISETP.NE.OR P3, PT, R0, 0x2, !P3 ;  /* 0x000000020000780c */ /* 0x000fe20005f65670 */
[----:B------:R-:W-:Y:S01]  /*0dd0*/  NOP ;  /* 0x0000000000007918 */ /* 0x000fe20000000000 */
[----:B------:R-:W-:Y:S01]  /*0de0*/  LOP3.LUT R0, R65, 0x1f, RZ, 0xc0, !PT ;  /* 0x0000001f41007812 */ /* 0x000fe200078ec0ff */
[----:B------:R-:W-:Y:S02]  /*0df0*/  UISETP.NE.AND UP4, UPT, UR17, URZ, UPT ;  /* 0x000000ff1100728c */ /* 0x000fe4000bf85270 */
[----:B-1----:R-:W-:-:S09]  /*0e00*/  UISETP.EQ.U32.AND UP5, UPT, UR4, 0x1, UPT ;  /* 0x000000010400788c */ /* 0x002fd2000bfa2070 */
[----:B------:R-:W-:Y:S05]  /*0e10*/  BRA.U !UP5, `(.L_x_15) ;  /* 0x000000010d087547 */ /* 0x000fea000b800000 */
[----:B--234-:R-:W-:Y:S01]  /*0e20*/  UCGABAR_ARV ;  /* 0x00000000000079c7 */ /* 0x01cfe20008000000 */
[----:B------:R-:W-:Y:S05]  /*0e30*/  BRA `(.L_x_16) ;  /* 0x0000000000047947 */ /* 0x000fea0003800000 */
.L_x_15:
[----:B--234-:R-:W-:Y:S01]  /*0e40*/  NOP ;  /* 0x0000000000007918 */ /* 0x01cfe20000000000 */
.L_x_16:
[----:B------:R-:W1:Y:S01]  /*0e50*/  S2UR UR8, SR_CTAID.X ;  /* 0x00000000000879c3 */ /* 0x000e620000002500 */
[----:B------:R-:W-:-:S05]  /*0e60*/  CS2R.32 R54, SR_CgaSize ;  /* 0x0000000000367805 */ /* 0x000fca0000008a00 */
[----:B------:R-:W-:-:S05]  /*0e70*/  IMAD R54, R54, -0xa0, RZ ;  /* 0xffffff6036367824 */ /* 0x000fca00078e02ff */
[----:B------:R-:W-:-:S14]  /*0e80*/  R2UR UR5, R54 ;  /* 0x00000000360572ca */ /* 0x000fdc00000e0000 */
[----:B------:R-:W2:Y:S01]  /*0e90*/  LDCU UR5, c[0x0][UR5+0x2b0] ;  /* 0x00005600050577ac */ /* 0x000ea20008000800 */
[----:B------:R-:W-:-:S05]  /*0ea0*/  CS2R.32 R54, SR_CgaSize ;  /* 0x0000000000367805 */ /* 0x000fca0000008a00 */
[----:B------:R-:W-:-:S05]  /*0eb0*/  IMAD R54, R54, -0xa0, RZ ;  /* 0xffffff6036367824 */ /* 0x000fca00078e02ff */
[----:B------:R-:W-:-:S14]  /*0ec0*/  R2UR UR4, R54 ;  /* 0x00000000360472ca */ /* 0x000fdc00000e0000 */
[----:B------:R-:W3:Y:S01]  /*0ed0*/  LDCU UR4, c[0x0][UR4+0x2b4] ;  /* 0x00005680040477ac */ /* 0x000ee20008000800 */
[----:B------:R-:W4:Y:S01]  /*0ee0*/  S2UR UR7, SR_CTAID.Y ;  /* 0x00000000000779c3 */ /* 0x000f220000002600 */
[----:B------:R-:W-:-:S05]  /*0ef0*/  CS2R.32 R54, SR_CgaSize ;  /* 0x0000000000367805 */ /* 0x000fca0000008a00 */
[----:B------:R-:W-:-:S05]  /*0f00*/  IMAD R54, R54, -0xa0, RZ ;  /* 0xffffff6036367824 */ /* 0x000fca00078e02ff */
[----:B------:R-:W-:-:S14]  /*0f10*/  R2UR UR9, R54 ;  /* 0x00000000360972ca */ /* 0x000fdc00000e0000 */
[----:B------:R-:W3:Y:S01]  /*0f20*/  LDCU UR9, c[0x0][UR9+0x2a0] ;  /* 0x00005400090977ac */ /* 0x000ee20008000800 */
[----:B------:R-:W-:-:S05]  /*0f30*/  CS2R.32 R54, SR_CgaSize ;  /* 0x0000000000367805 */ /* 0x000fca0000008a00 */
[----:B------:R-:W-:-:S05]  /*0f40*/  IMAD R54, R54, -0xa0, RZ ;  /* 0xffffff6036367824 */ /* 0x000fca00078e02ff */
[----:B------:R-:W-:-:S14]  /*0f50*/  R2UR UR10, R54 ;  /* 0x00000000360a72ca */ /* 0x000fdc00000e0000 */
[----:B------:R-:W3:Y:S01]  /*0f60*/  LDCU UR10, c[0x0][UR10+0x2a4] ;  /* 0x000054800a0a77ac */ /* 0x000ee20008000800 */
[----:B------:R-:W3:Y:S01]  /*0f70*/  S2UR UR36, SR_CTAID.Z ;  /* 0x00000000002479c3 */ /* 0x000ee20000002700 */
[----:B------:R-:W3:Y:S01]  /*0f80*/  LDCU UR21, c[0x0][0xb24] ;  /* 0x00016480ff1577ac */ /* 0x000ee20008000800 */
[----:B------:R-:W3:Y:S01]  /*0f90*/  LDCU UR45, c[0x0][0xb24] ;  /* 0x00016480ff2d77ac */ /* 0x000ee20008000800 */
[----:B-1----:R-:W-:Y:S01]  /*0fa0*/  I2FP.F32.U32 R3, UR8 ;  /* 0x0000000800037c45 */ /* 0x002fe20008201000 */
[----:B------:R-:W1:Y:S04]  /*0fb0*/  LDCU UR28, c[0x0][0xb30] ;  /* 0x00016600ff1c77ac */ /* 0x000e680008000800 */
[----:B--2---:R-:W-:Y:S01]  /*0fc0*/  FMUL R3, R3, UR5 ;  /* 0x0000000503037c20 */ /* 0x004fe20008400000 */
[----:B------:R-:W-:Y:S01]  /*0fd0*/  USHF.L.U32 UR26, UR52, 0x9, URZ ;  /* 0x00000009341a7899 */ /* 0x000fe200080006ff */
[----:B----4-:R-:W-:Y:S01]  /*0fe0*/  I2FP.F32.U32 R2, UR7 ;  /* 0x0000000700027c45 */ /* 0x010fe20008201000 */
[----:B------:R-:W-:Y:S01]  /*0ff0*/  UMOV UR16, UR8 ;  /* 0x0000000800107c82 */ /* 0x000fe20008000000 */
[----:B------:R-:W-:-:S02]  /*1000*/  UMOV UR20, UR7 ;  /* 0x0000000700147c82 */ /* 0x000fc40008000000 */
[----:B------:R-:W2:Y:S01]  /*1010*/  F2I.U32.TRUNC.NTZ R3, R3 ;  /* 0x0000000300037305 */ /* 0x000ea2000020f000 */
[----:B---3--:R-:W-:Y:S01]  /*1020*/  UISETP.GE.AND UP2, UPT, UR21, 0x1, UPT ;  /* 0x000000011500788c */ /* 0x008fe2000bf46270 */
[----:B------:R-:W-:-:S06]  /*1030*/  FMUL R2, R2, UR4 ;  /* 0x0000000402027c20 */ /* 0x000fcc0008400000 */
[----:B------:R-:W3:Y:S01]  /*1040*/  F2I.U32.TRUNC.NTZ R2, R2 ;  /* 0x0000000200027305 */ /* 0x000ee2000020f000 */
[----:B--2---:R-:W-:Y:S02]  /*1050*/  R2UR UR4, R3 ;  /* 0x00000000030472ca */ /* 0x004fe400000e0000 */
[----:B---3--:R-:W-:Y:S02]  /*1060*/  R2UR UR6, R2 ;  /* 0x00000000020672ca */ /* 0x008fe400000e0000 */
[----:B------:R-:W-:-:S09]  /*1070*/  PRMT R2, RZ, 0x7610, R2 ;  /* 0x00007610ff027816 */ /* 0x000fd20000000002 */
[----:B------:R-:W-:-:S04]  /*1080*/  UIADD3 UR5, UPT, UPT, -UR4, URZ, URZ ;  /* 0x000000ff04057290 */ /* 0x000fc8000fffe1ff */
[----:B------:R-:W-:Y:S02]  /*1090*/  UIMAD UR5, UR9, UR5, UR8 ;  /* 0x00000005090572a4 */ /* 0x000fe4000f8e0208 */
[----:B------:R-:W-:-:S04]  /*10a0*/  UIADD3 UR4, UPT, UPT, -UR6, URZ, URZ ;  /* 0x000000ff06047290 */ /* 0x000fc8000fffe1ff */
[----:B------:R-:W-:Y:S01]  /*10b0*/  IMAD.U32 R54, RZ, RZ, UR5 ;  /* 0x00000005ff367e24 */ /* 0x000fe2000f8e00ff */
[----:B------:R-:W-:-:S06]  /*10c0*/  UIMAD UR4, UR10, UR4, UR7 ;  /* 0x000000040a0472a4 */ /* 0x000fcc000f8e0207 */
[----:B------:R-:W-:Y:S01]  /*10d0*/  IMAD.U32 R53, RZ, RZ, UR4 ;  /* 0x00000004ff357e24 */ /* 0x000fe2000f8e00ff */
[----:B-1----:R-:W-:Y:S06]  /*10e0*/  BRA.U UP4, `(.L_x_17) ;  /* 0x0000000104807547 */ /* 0x002fec000b800000 */
[----:B------:R-:W-:Y:S02]  /*10f0*/  R2UR UR9, R53 ;  /* 0x00000000350972ca */ /* 0x000fe400000e0000 */
[----:B------:R-:W-:-:S11]  /*1100*/  R2UR UR8, R54 ;  /* 0x00000000360872ca */ /* 0x000fd600000e0000 */
[----:B------:R-:W-:Y:S02]  /*1110*/  UISETP.NE.AND UP0, UPT, UR9, 0x1, UPT ;  /* 0x000000010900788c */ /* 0x000fe4000bf05270 */
[----:B------:R-:W-:Y:S02]  /*1120*/  UISETP.NE.AND UP1, UPT, UR9, 0x2, UPT ;  /* 0x000000020900788c */ /* 0x000fe4000bf25270 */
[----:B------:R-:W-:Y:S02]  /*1130*/  USEL UR5, URZ, 0x2, UP0 ;  /* 0x00000002ff057887 */ /* 0x000fe40008000000 */
[----:B------:R-:W-:Y:S02]  /*1140*/  UISETP.NE.AND UP0, UPT, UR9, 0x3, UPT ;  /* 0x000000030900788c */ /* 0x000fe4000bf05270 */
[----:B------:R-:W-:Y:S02]  /*1150*/  USEL UR4, URZ, 0x4, UP1 ;  /* 0x00000004ff047887 */ /* 0x000fe40008800000 */
[----:B------:R-:W-:-:S02]  /*1160*/  UISETP.NE.AND UP1, UPT, UR9, 0x4, UPT ;  /* 0x000000040900788c */ /* 0x000fc4000bf25270 */
[----:B------:R-:W-:Y:S02]  /*1170*/  USEL UR7, URZ, 0x8, UP0 ;  /* 0x00000008ff077887 */ /* 0x000fe40008000000 */
[----:B------:R-:W-:Y:S02]  /*1180*/  UISETP.NE.AND UP0, UPT, UR9, 0x5, UPT ;  /* 0x000000050900788c */ /* 0x000fe4000bf05270 */
[----:B------:R-:W-:Y:S02]  /*1190*/  USEL UR6, URZ, 0x10, UP1 ;  /* 0x00000010ff067887 */ /* 0x000fe40008800000 */
[----:B------:R-:W-:Y:S02]  /*11a0*/  UISETP.NE.AND UP1, UPT, UR9, 0x6, UPT ;  /* 0x000000060900788c */ /* 0x000fe4000bf25270 */
[----:B------:R-:W-:Y:S02]  /*11b0*/  USEL UR11, URZ, 0x20, UP0 ;  /* 0x00000020ff0b7887 */ /* 0x000fe40008000000 */
[----:B------:R-:W-:-:S02]  /*11c0*/  UISETP.NE.AND UP0, UPT, UR9, 0x7, UPT ;  /* 0x000000070900788c */ /* 0x000fc4000bf05270 */
[----:B------:R-:W-:Y:S02]  /*11d0*/  USEL UR12, URZ, 0x40, UP1 ;  /* 0x00000040ff0c7887 */ /* 0x000fe40008800000 */
[----:B------:R-:W-:Y:S02]  /*11e0*/  UISETP.NE.AND UP1, UPT, UR9, URZ, UPT ;  /* 0x000000ff0900728c */ /* 0x000fe4000bf25270 */
[----:B------:R-:W-:Y:S02]  /*11f0*/  USEL UR13, URZ, 0x80, UP0 ;  /* 0x00000080ff0d7887 */ /* 0x000fe40008000000 */
[----:B------:R-:W-:Y:S02]  /*1200*/  UISETP.NE.AND UP0, UPT, UR8, URZ, UPT ;  /* 0x000000ff0800728c */ /* 0x000fe4000bf05270 */
[----:B------:R-:W-:Y:S02]  /*1210*/  UISETP.EQ.OR UP1, UPT, UR8, URZ, !UP1 ;  /* 0x000000ff0800728c */ /* 0x000fe4000cf22670 */
[----:B------:R-:W-:-:S02]  /*1220*/  USEL UR9, UR5, 0x2, UP0 ;  /* 0x0000000205097887 */ /* 0x000fc40008000000 */
[----:B------:R-:W-:Y:S02]  /*1230*/  USEL UR4, UR4, 0x4, UP0 ;  /* 0x0000000404047887 */ /* 0x000fe40008000000 */
[----:B------:R-:W-:Y:S02]  /*1240*/  USEL UR5, URZ, 0x1, !UP1 ;  /* 0x00000001ff057887 */ /* 0x000fe4000c800000 */
[----:B------:R-:W-:Y:S02]  /*1250*/  USEL UR10, UR7, 0x8, UP0 ;  /* 0x00000008070a7887 */ /* 0x000fe40008000000 */
[----:B------:R-:W-:Y:S02]  /*1260*/  USEL UR8, UR6, 0x10, UP0 ;  /* 0x0000001006087887 */ /* 0x000fe40008000000 */
[----:B------:R-:W-:Y:S02]  /*1270*/  UIADD3 UR4, UPT, UPT, UR4, UR9, UR5 ;  /* 0x0000000904047290 */ /* 0x000fe4000fffe005 */
[----:B------:R-:W-:-:S02]  /*1280*/  USEL UR7, UR11, 0x20, UP0 ;  /* 0x000000200b077887 */ /* 0x000fc40008000000 */
[----:B------:R-:W-:Y:S02]  /*1290*/  USEL UR6, UR12, 0x40, UP0 ;  /* 0x000000400c067887 */ /* 0x000fe40008000000 */
[----:B------:R-:W-:Y:S02]  /*12a0*/  UIADD3 UR4, UPT, UPT, UR8, UR10, UR4 ;  /* 0x0000000a08047290 */ /* 0x000fe4000fffe004 */
[----:B------:R-:W-:Y:S02]  /*12b0*/  USEL UR5, UR13, 0x80, UP0 ;  /* 0x000000800d057887 */ /* 0x000fe40008000000 */
[----:B------:R-:W-:-:S04]  /*12c0*/  UIADD3 UR4, UPT, UPT, UR6, UR7, UR4 ;  /* 0x0000000706047290 */ /* 0x000fc8000fffe004 */
[----:B------:R-:W-:-:S06]  /*12d0*/  UIADD3 UR4, UPT, UPT, UR4, UR5, URZ ;  /* 0x0000000504047290 */ /* 0x000fcc000fffe0ff */
[----:B------:R-:W-:Y:S02]  /*12e0*/  IMAD.U32 R2, RZ, RZ, UR4 ;  /* 0x00000004ff027e24 */ /* 0x000fe4000f8e00ff */
.L_x_17:
[----:B------:R-:W-:Y:S05]  /*12f0*/  BRA.U !UP2, `(.L_x_18) ;  /* 0x000000010ad47547 */ /* 0x000fea000b800000 */
[----:B------:R-:W1:Y:S01]  /*1300*/  LDCU.128 UR12, c[0x0][0xb10] ;  /* 0x00016200ff0c77ac */ /* 0x000e620008000c00 */
[----:B------:R-:W2:Y:S01]  /*1310*/  LDCU UR6, c[0x0][0x370] ;  /* 0x00006e00ff0677ac */ /* 0x000ea20008000800 */
[----:B------:R-:W3:Y:S01]  /*1320*/  LDCU UR5, c[0x0][0x374] ;  /* 0x00006e80ff0577ac */ /* 0x000ee20008000800 */
[----:B------:R-:W4:Y:S01]  /*1330*/  LDCU UR27, c[0x0][0xb0c] ;  /* 0x00016180ff1b77ac */ /* 0x000f220008000800 */
[----:B------:R-:W4:Y:S01]  /*1340*/  LDCU UR4, c[0x0][0xb20] ;  /* 0x00016400ff0477ac */ /* 0x000f220008000800 */
[----:B------:R-:W4:Y:S01]  /*1350*/  LDCU.64 UR8, c[0x0][0xb28] ;  /* 0x00016500ff0877ac */ /* 0x000f220008000a00 */
[----:B-1----:R-:W-:Y:S02]  /*1360*/  UISETP.NE.AND UP0, UPT, UR14, 0x1, UPT ;  /* 0x000000010e00788c */ /* 0x002fe4000bf05270 */
[----:B---3--:R-:W-:Y:S02]  /*1370*/  UIMAD.WIDE.U32 UR10, UR5, UR15, URZ ;  /* 0x0000000f050a72a5 */ /* 0x008fe4000f8e00ff */
[----:B--2---:R-:W-:-:S02]  /*1380*/  UIMAD.WIDE.U32 UR22, UR6, UR12, URZ ;  /* 0x0000000c061672a5 */ /* 0x004fc4000f8e00ff */
[----:B----4-:R-:W-:Y:S02]  /*1390*/  UISETP.NE.AND UP1, UPT, UR27, 0x1, UPT ;  /* 0x000000011b00788c */ /* 0x010fe4000bf25270 */
[----:B------:R-:W-:Y:S01]  /*13a0*/  UISETP.NE.AND UP2, UPT, UR21, 0x1, UPT ;  /* 0x000000011500788c */ /* 0x000fe2000bf45270 */
[----:B------:R-:W-:Y:S02]  /*13b0*/  UMOV UR10, UR11 ;  /* 0x0000000b000a7c82 */ /* 0x000fe40008000000 */
[----:B------:R-:W-:Y:S01]  /*13c0*/  UMOV UR22, UR23 ;  /* 0x0000001700167c82 */ /* 0x000fe20008000000 */
[----:B------:R-:W-:Y:S02]  /*13d0*/  @UP0 USHF.R.U32.HI UR5, URZ, UR4, UR10 ;  /* 0x00000004ff050299 */ /* 0x000fe4000801160a */
[----:B------:R-:W-:Y:S02]  /*13e0*/  UIMAD.WIDE.U32 UR24, UR20, UR15, URZ ;  /* 0x0000000f141872a5 */ /* 0x000fe4000f8e00ff */
[----:B------:R-:W-:-:S02]  /*13f0*/  UIMAD.WIDE.U32 UR10, UR5, UR8, URZ ;  /* 0x00000008050a72a5 */ /* 0x000fc4000f8e00ff */
[----:B------:R-:W-:Y:S02]  /*1400*/  @UP1 USHF.R.U32.HI UR6, URZ, UR13, UR22 ;  /* 0x0000000dff061299 */ /* 0x000fe40008011616 */
[----:B------:R-:W-:Y:S02]  /*1410*/  UIMAD.WIDE.U32 UR18, UR16, UR12, URZ ;  /* 0x0000000c101272a5 */ /* 0x000fe4000f8e00ff */
[----:B------:R-:W-:Y:S01]  /*1420*/  UIMAD.WIDE.U32 UR22, UR6, UR8, URZ ;  /* 0x00000008061672a5 */ /* 0x000fe2000f8e00ff */
[----:B------:R-:W-:Y:S01]  /*1430*/  UMOV UR24, UR25 ;  /* 0x0000001900187c82 */ /* 0x000fe20008000000 */
[----:B------:R-:W-:Y:S01]  /*1440*/  UMOV UR10, UR11 ;  /* 0x0000000b000a7c82 */ /* 0x000fe20008000000 */
[----:B------:R-:W-:Y:S02]  /*1450*/  USHF.R.U32.HI UR24, URZ, UR4, UR24 ;  /* 0x00000004ff187299 */ /* 0x000fe40008011618 */
[----:B------:R-:W-:Y:S02]  /*1460*/  @UP2 USHF.R.U32.HI UR5, URZ, UR9, UR10 ;  /* 0x00000009ff052299 */ /* 0x000fe4000801160a */
[----:B------:R-:W-:Y:S01]  /*1470*/  UMOV UR7, UR23 ;  /* 0x0000001700077c82 */ /* 0x000fe20008000000 */
[----:B------:R-:W-:Y:S01]  /*1480*/  UMOV UR18, UR19 ;  /* 0x0000001300127c82 */ /* 0x000fe20008000000 */
[----:B------:R-:W-:-:S02]  /*1490*/  @UP2 USHF.R.U32.HI UR6, URZ, UR9, UR7 ;  /* 0x00000009ff062299 */ /* 0x000fc40008011607 */
[----:B------:R-:W-:Y:S02]  /*14a0*/  USHF.R.U32.HI UR13, URZ, UR13, UR18 ;  /* 0x0000000dff0d7299 */ /* 0x000fe40008011612 */
[----:B------:R-:W-:Y:S02]  /*14b0*/  USEL UR4, UR20, UR24, !UP0 ;  /* 0x0000001814047287 */ /* 0x000fe4000c000000 */
[----:B------:R-:W-:Y:S02]  /*14c0*/  UIMAD UR7, UR5, UR21, URZ ;  /* 0x00000015050772a4 */ /* 0x000fe4000f8e02ff */
[----:B------:R-:W-:Y:S02]  /*14d0*/  USEL UR5, UR16, UR13, !UP1 ;  /* 0x0000000d10057287 */ /* 0x000fe4000c800000 */
[----:B------:R-:W-:Y:S02]  /*14e0*/  UIMAD UR12, UR6, UR21, URZ ;  /* 0x00000015060c72a4 */ /* 0x000fe4000f8e02ff */
[----:B------:R-:W-:-:S02]  /*14f0*/  UISETP.GE.AND UP0, UPT, UR4, UR7, UPT ;  /* 0x000000070400728c */ /* 0x000fc4000bf06270 */
[----:B------:R-:W-:Y:S02]  /*1500*/  UIMAD.WIDE.U32 UR10, UR4, UR8, URZ ;  /* 0x00000008040a72a5 */ /* 0x000fe4000f8e00ff */
[----:B------:R-:W-:Y:S02]  /*1510*/  UISETP.GE.OR UP0, UPT, UR5, UR12, UP0 ;  /* 0x0000000c0500728c */ /* 0x000fe40008706670 */
[----:B------:R-:W-:Y:S02]  /*1520*/  UIMAD.WIDE.U32 UR12, UR5, UR8, URZ ;  /* 0x00000008050c72a5 */ /* 0x000fe4000f8e00ff */
[----:B------:R-:W-:Y:S01]  /*1530*/  UIADD3 UR10, UPT, UPT, -UR4, URZ, URZ ;  /* 0x000000ff040a7290 */ /* 0x000fe2000fffe1ff */
[----:B------:R-:W-:Y:S01]  /*1540*/  UMOV UR8, UR11 ;  /* 0x0000000b00087c82 */ /* 0x000fe20008000000 */
[----:B------:R-:W-:Y:S02]  /*1550*/  UIADD3 UR11, UPT, UPT, -UR5, URZ, URZ ;  /* 0x000000ff050b7290 */ /* 0x000fe4000fffe1ff */
[----:B------:R-:W-:-:S03]  /*1560*/  USHF.R.U32.HI UR8, URZ, UR9, UR8 ;  /* 0x00000009ff087299 */ /* 0x000fc60008011608 */
[----:B------:R-:W-:Y:S01]  /*1570*/  @!UP0 UMOV UR7, UR13 ;  /* 0x0000000d00078c82 */ /* 0x000fe20008000000 */
[----:B------:R-:W-:Y:S02]  /*1580*/  UIMAD UR20, UR14, UR10, UR20 ;  /* 0x0000000a0e1472a4 */ /* 0x000fe4000f8e0214 */
[----:B------:R-:W-:Y:S02]  /*1590*/  USEL UR8, UR4, UR8, !UP2 ;  /* 0x0000000804087287 */ /* 0x000fe4000d000000 */
[----:B------:R-:W-:Y:S02]  /*15a0*/  @!UP0 USHF.R.U32.HI UR7, URZ, UR9, UR7 ;  /* 0x00000009ff078299 */ /* 0x000fe40008011607 */
[----:B------:R-:W-:Y:S02]  /*15b0*/  UIADD3 UR9, UPT, UPT, -UR8, URZ, URZ ;  /* 0x000000ff08097290 */ /* 0x000fe4000fffe1ff */
[----:B------:R-:W-:Y:S02]  /*15c0*/  @!UP0 USEL UR7, UR5, UR7, !UP2 ;  /* 0x0000000705078287 */ /* 0x000fe4000d000000 */
[----:B------:R-:W-:-:S02]  /*15d0*/  UIMAD UR9, UR21, UR9, UR4 ;  /* 0x00000009150972a4 */ /* 0x000fc4000f8e0204 */
[----:B------:R-:W-:Y:S02]  /*15e0*/  @!UP0 UIADD3 UR8, UPT, UPT, UR8, -UR7, URZ ;  /* 0x8000000708088290 */ /* 0x000fe4000fffe0ff */
[----:B------:R-:W-:Y:S02]  /*15f0*/  @!UP0 UIMAD UR6, UR9, UR6, UR7 ;  /* 0x00000006090682a4 */ /* 0x000fe4000f8e0207 */
[----:B------:R-:W-:Y:S02]  /*1600*/  @!UP0 UIMAD UR4, UR8, UR21, UR5 ;  /* 0x00000015080482a4 */ /* 0x000fe4000f8e0205 */
[----:B------:R-:W-:Y:S02]  /*1610*/  UIMAD UR16, UR27, UR11, UR16 ;  /* 0x0000000b1b1072a4 */ /* 0x000fe4000f8e0210 */
[----:B------:R-:W-:Y:S01]  /*1620*/  UIMAD UR20, UR4, UR14, UR20 ;  /* 0x0000000e041472a4 */ /* 0x000fe2000f8e0214 */
[----:B------:R-:W-:Y:S02]  /*1630*/  @!UP0 UMOV UR5, UR6 ;  /* 0x0000000600058c82 */ /* 0x000fe40008000000 */
[----:B------:R-:W-:-:S12]  /*1640*/  UIMAD UR16, UR5, UR27, UR16 ;  /* 0x0000001b051072a4 */ /* 0x000fd8000f8e0210 */
.L_x_18:
[----:B------:R-:W-:Y:S02]  /*1650*/  UISETP.NE.AND UP0, UPT, UR28, 0x1, UPT ;  /* 0x000000011c00788c */ /* 0x000fe4000bf05270 */
[----:B------:R-:W-:Y:S02]  /*1660*/  UISETP.NE.AND UP1, UPT, UR17, 0x2, UPT ;  /* 0x000000021100788c */ /* 0x000fe4000bf25270 */
[----:B------:R-:W-:-:S05]  /*1670*/  ULOP3.LUT UR21, UR26, 0xe00, URZ, 0xc0, !UPT ;  /* 0x00000e001a157892 */ /* 0x000fca000f8ec0ff */
[----:B------:R-:W-:Y:S07]  /*1680*/  BRA.U UP0, `(.L_x_19) ;  /* 0x0000000100447547 */ /* 0x000fee000b800000 */
[----:B------:R-:W1:Y:S01]  /*1690*/  LDCU.128 UR8, c[0x0][0xb10] ;  /* 0x00016200ff0877ac */ /* 0x000e620008000c00 */
[----:B------:R-:W2:Y:S01]  /*16a0*/  LDCU UR12, c[0x0][0xb0c] ;  /* 0x00016180ff0c77ac */ /* 0x000ea20008000800 */
[----:B------:R-:W3:Y:S01]  /*16b0*/  LDCU UR13, c[0x0][0xb20] ;  /* 0x00016400ff0d77ac */ /* 0x000ee20008000800 */
[----:B-1----:R-:W-:Y:S02]  /*16c0*/  UIMAD.WIDE.U32 UR6, UR16, UR8, URZ ;  /* 0x00000008100672a5 */ /* 0x002fe4000f8e00ff */
[----:B------:R-:W-:Y:S02]  /*16d0*/  UIMAD.WIDE.U32 UR4, UR20, UR11, URZ ;  /* 0x0000000b140472a5 */ /* 0x000fe4000f8e00ff */
[----:B--2---:R-:W-:Y:S02]  /*16e0*/  UISETP.NE.AND UP2, UPT, UR12, 0x1, UPT ;  /* 0x000000010c00788c */ /* 0x004fe4000bf45270 */
[----:B------:R-:W-:Y:S01]  /*16f0*/  UISETP.NE.AND UP0, UPT, UR10, 0x1, UPT ;  /* 0x000000010a00788c */ /* 0x000fe2000bf05270 */
[----:B------:R-:W-:-:S02]  /*1700*/  UMOV UR6, UR7 ;  /* 0x0000000700067c82 */ /* 0x000fc40008000000 */
[----:B------:R-:W-:Y:S01]  /*1710*/  UMOV UR4, UR5 ;  /* 0x0000000500047c82 */ /* 0x000fe20008000000 */
[----:B------:R-:W-:Y:S02]  /*1720*/  USHF.R.U32.HI UR6, URZ, UR9, UR6 ;  /* 0x00000009ff067299 */ /* 0x000fe40008011606 */
[----:B---3--:R-:W-:Y:S02]  /*1730*/  USHF.R.U32.HI UR4, URZ, UR13, UR4 ;  /* 0x0000000dff047299 */ /* 0x008fe40008011604 */
[----:B------:R-:W-:Y:S02]  /*1740*/  USEL UR5, UR16, UR6, !UP2 ;  /* 0x0000000610057287 */ /* 0x000fe4000d000000 */
[----:B------:R-:W-:-:S04]  /*1750*/  USEL UR4, UR20, UR4, !UP0 ;  /* 0x0000000414047287 */ /* 0x000fc8000c000000 */
[----:B------:R-:W-:Y:S02]  /*1760*/  UIADD3 UR6, UPT, UPT, UR5, -UR4, URZ ;  /* 0x8000000405067290 */ /* 0x000fe4000fffe0ff */
[----:B------:R-:W-:Y:S02]  /*1770*/  UIADD3 UR4, UPT, UPT, -UR5, UR4, URZ ;  /* 0x0000000405047290 */ /* 0x000fe4000fffe1ff */
[----:B------:R-:W-:Y:S02]  /*1780*/  UIMAD UR20, UR6, UR10, UR20 ;  /* 0x0000000a061472a4 */ /* 0x000fe4000f8e0214 */
[----:B------:R-:W-:-:S12]  /*1790*/  UIMAD UR16, UR4, UR12, UR16 ;  /* 0x0000000c041072a4 */ /* 0x000fd8000f8e0210 */
.L_x_19:
[----:B------:R-:W-:Y:S05]  /*17a0*/  BRA.U !UP5, `(.L_x_20) ;  /* 0x000000010d0c7547 */ /* 0x000fea000b800000 */
[----:B------:R-:W-:Y:S01]  /*17b0*/  UCGABAR_WAIT ;  /* 0x0000000000007dc7 */ /* 0x000fe20008000000 */
[----:B------:R-:W-:Y:S01]  /*17c0*/  CCTL.IVALL ;  /* 0x00000000ff00798f */ /* 0x000fe20002000000 */
[----:B------:R-:W-:Y:S05]  /*17d0*/  BRA `(.L_x_21) ;  /* 0x0000000000047947 */ /* 0x000fea0003800000 */
.L_x_20:
[----:B------:R-:W-:Y:S06]  /*17e0*/  BAR.SYNC.DEFER_BLOCKING 0x0 ;  /* 0x0000000000007b1d */ /* 0x000fec0000010000 */
.L_x_21:
[----:B------:R-:W-:Y:S05]  /*17f0*/  BRA.U UP1, `(.L_x_22) ;  /* 0x00000015010c7547 */ /* 0x000fea000b800000 */
[----:B------:R-:W1:Y:S01]  /*1800*/  LDCU UR6, c[0x0][0x38c] ;  /* 0x00007180ff0677ac */ /* 0x000e620008000800 */
[----:B------:R-:W-:Y:S01]  /*1810*/  PLOP3.LUT P1, PT, PT, PT, UP3, 0x80, 0x8 ;  /* 0x000000000008781c */ /* 0x000fe20003f2f038 */
[----:B------:R-:W-:Y:S01]  /*1820*/  IMAD.MOV.U32 R12, RZ, RZ, 0x1 ;  /* 0x00000001ff0c7424 */ /* 0x000fe200078e00ff */
[----:B------:R-:W-:Y:S01]  /*1830*/  ISETP.EQ.OR P2, PT, R0, RZ, P3 ;  /* 0x000000ff0000720c */ /* 0x000fe20001f42670 */
[----:B------:R-:W-:Y:S01]  /*1840*/  UISETP.NE.AND UP1, UPT, UR17, URZ, UPT ;  /* 0x000000ff1100728c */ /* 0x000fe2000bf25270 */
[----:B------:R-:W-:Y:S02]  /*1850*/  PLOP3.LUT P1, PT, P1, PT, PT, 0x8, 0x80 ;  /* 0x000000000080781c */ /* 0x000fe40000f2e170 */
[----:B------:R-:W-:Y:S01]  /*1860*/  CS2R R10, SRZ ;  /* 0x00000000000a7805 */ /* 0x000fe2000001ff00 */
[----:B------:R-:W-:Y:S01]  /*1870*/  IMAD.MOV.U32 R9, RZ, RZ, RZ ;  /* 0x000000ffff097224 */ /* 0x000fe200078e00ff */
[----:B------:R-:W2:Y:S01]  /*1880*/  LDCU UR39, c[0x0][0x370] ;  /* 0x00006e00ff2777ac */ /* 0x000ea20008000800 */
[----:B------:R-:W-:Y:S01]  /*1890*/  IMAD.MOV.U32 R8, RZ, RZ, 0x1 ;  /* 0x00000001ff087424 */ /* 0x000fe200078e00ff */
[----:B------:R-:W3:Y:S01]  /*18a0*/  LDCU.64 UR28, c[0x0][0x348] ;  /* 0x00006900ff1c77ac */ /* 0x000ee20008000a00 */
[----:B------:R-:W-:-:S02]  /*18b0*/  USHF.R.U32.HI UR43, URZ, 0x5, UR21 ;  /* 0x00000005ff2b7899 */ /* 0x000fc40008011615 */
[----:B-1----:R-:W-:Y:S02]  /*18c0*/  UIADD3 UR5, UPT, UPT, UR6, 0x1f, URZ ;  /* 0x0000001f06057890 */ /* 0x002fe4000fffe0ff */
[----:B------:R-:W-:Y:S02]  /*18d0*/  UIADD3 UR44, UPT, UPT, UR6, 0x3e, URZ ;  /* 0x0000003e062c7890 */ /* 0x000fe4000fffe0ff */
[----:B------:R-:W-:Y:S01]  /*18e0*/  USHF.R.S32.HI UR4, URZ, 0x1f, UR5 ;  /* 0x0000001fff047899 */ /* 0x000fe20008011405 */
[----:B------:R-:W1:Y:S03]  /*18f0*/  LDCU UR38, c[0x0][0x374] ;  /* 0x00006e80ff2677ac */ /* 0x000e660008000800 */
[----:B------:R-:W-:Y:S02]  /*1900*/  ULEA.HI UR4, UR4, UR5, URZ, 0x5 ;  /* 0x0000000504047291 */ /* 0x000fe4000f8f28ff */
[----:B------:R-:W-:-:S02]  /*1910*/  USEL UR25, UR46, 0x2, UP1 ;  /* 0x000000022e197887 */ /* 0x000fc40008800000 */
[----:B------:R-:W-:Y:S02]  /*1920*/  USHF.R.S32.HI UR41, URZ, 0x5, UR4 ;  /* 0x00000005ff297899 */ /* 0x000fe40008011404 */
[----:B------:R-:W-:Y:S02]  /*1930*/  UIADD3 UR4, UPT, UPT, UR6, -0x1, URZ ;  /* 0xffffffff06047890 */ /* 0x000fe4000fffe0ff */
[----:B------:R-:W-:Y:S02]  /*1940*/  UISETP.LT.U32.AND UP0, UPT, UR41, 0x6, UPT ;  /* 0x000000062900788c */ /* 0x000fe4000bf01070 */
[----:B------:R-:W-:Y:S02]  /*1950*/  UISETP.GE.U32.AND UP2, UPT, UR4, -0x3f, UPT ;  /* 0xffffffc10400788c */ /* 0x000fe4000bf46070 */
[----:B------:R-:W-:Y:S01]  /*1960*/  USEL UR40, UR41, 0x6, UP0 ;  /* 0x0000000629287887 */ /* 0x000fe20008000000 */
[----:B------:R-:W-:-:S03]  /*1970*/  UMOV UR5, URZ ;  /* 0x000000ff00057c82 */ /* 0x000fc60008000000 */
[----:B------:R-:W-:Y:S02]  /*1980*/  UIADD3 UR24, UPT, UPT, UR40, -0x1, URZ ;  /* 0xffffffff28187890 */ /* 0x000fe4000fffe0ff */
[----:B------:R-:W-:-:S03]  /*1990*/  UIADD3 UR42, UPT, UPT, UR41, -UR40, URZ ;  /* 0x80000028292a7290 */ /* 0x000fc6000fffe0ff */
[----:B------:R-:W-:-:S04]  /*19a0*/  @UP2 UIADD3 UR24, UPT, UPT, UR40, URZ, URZ ;  /* 0x000000ff28182290 */ /* 0x000fc8000fffe0ff */
[----:B-123--:R-:W-:-:S12]  /*19b0*/  UIADD3 UR24, UPT, UPT, UR24, 0x1, URZ ;  /* 0x0000000118187890 */ /* 0x00efd8000fffe0ff */
.L_x_42:
[----:B------:R-:W-:Y:S01]  /*19c0*/  UISETP.NE.AND UP0, UPT, UR52, URZ, UPT ;  /* 0x000000ff3400728c */ /* 0x000fe2000bf05270 */
[----:B------:R-:W1:Y:S08]  /*19d0*/  S2UR UR52, SR_CgaCtaId ;  /* 0x00000000003479c3 */ /* 0x000e700000008800 */
[----:B------:R-:W-:Y:S05]  /*19e0*/  BRA.U UP0, `(.L_x_23) ;  /* 0x0000000100347547 */ /* 0x000fea000b800000 */
[----:B------:R-:W2:Y:S01]  /*19f0*/  S2R R0, SR_CgaCtaId ;  /* 0x0000000000007919 */ /* 0x000ea20000008800 */
[----:B------:R-:W-:-:S04]  /*1a00*/  MOV R2, 0x400 ;  /* 0x0000040000027802 */ /* 0x000fc80000000f00 */
[----:B--2---:R-:W-:Y:S02]  /*1a10*/  LEA R0, R0, R2, 0x18 ;  /* 0x0000000200007211 */ /* 0x004fe400078ec0ff */
[----:B------:R-:W-:-:S03]  /*1a20*/  SHF.L.U32 R2, R8, 0x1f, RZ ;  /* 0x0000001f08027819 */ /* 0x000fc600000006ff */
[----:B------:R-:W-:-:S04]  /*1a30*/  IMAD R0, R9, 0x8, R0 ;  /* 0x0000000809007824 */ /* 0x000fc800078e0200 */
[----:B------:R-:W2:Y:S02]  /*1a40*/  SYNCS.PHASECHK.TRANS64.TRYWAIT P0, [R0+URZ+0x120], R2 ;  /* 0x00012002000075a7 */ /* 0x000ea400080011ff */
[----:B--2---:R-:W-:Y:S05]  /*1a50*/  @!P0 BRA `(.L_x_24) ;  /* 0x0000008c003c8947 */ /* 0x004fea0003800000 */
.L_x_176:
[----:B------:R-:W-:Y:S01]  /*1a60*/  VIADD R9, R9, 0x1 ;  /* 0x0000000109097836 */ /* 0x000fe20000000000 */
[----:B------:R2:W-:Y:S04]  /*1a70*/  SYNCS.ARRIVE.TRANS64.A1T0 RZ, [R0+URZ+0x110], RZ ;  /* 0x000110ff00ff79a7 */ /* 0x0005e800081000ff */
[----:B------:R-:W-:-:S04]  /*1a80*/  ISETP.NE.AND P0, PT, R9, 0x2, PT ;  /* 0x000000020900780c */ /* 0x000fc80003f05270 */
[----:B------:R-:W-:Y:S02]  /*1a90*/  SEL R9, R9, RZ, P0 ;  /* 0x000000ff09097207 */ /* 0x000fe40000000000 */
[----:B--2---:R-:W-:-:S04]  /*1aa0*/  SEL R0, RZ, 0x1, P0 ;  /* 0x00000001ff007807 */ /* 0x004fc80000000000 */
[----:B------:R-:W-:-:S07]  /*1ab0*/  LOP3.LUT R8, R8, R0, RZ, 0x3c, !PT ;  /* 0x0000000008087212 */ /* 0x000fce00078e3cff */
.L_x_23:
[----:B------:R-:W-:Y:S01]  /*1ac0*/  UMOV UR6, 0x400 ;  /* 0x0000040000067882 */ /* 0x000fe20000000000 */
[----:B------:R-:W-:Y:S01]  /*1ad0*/  SHF.L.U32 R0, R12, 0x1f, RZ ;  /* 0x0000001f0c007819 */ /* 0x000fe200000006ff */
[----:B-1----:R-:W-:Y:S02]  /*1ae0*/  ULEA UR6, UR52, UR6, 0x18 ;  /* 0x0000000634067291 */ /* 0x002fe4000f8ec0ff */
[----:B------:R-:W-:Y:S02]  /*1af0*/  UISETP.GE.U32.AND UP0, UPT, UR44, 0x3f, UPT ;  /* 0x0000003f2c00788c */ /* 0x000fe4000bf06070 */
[----:B------:R-:W-:Y:S02]  /*1b00*/  ULEA UR4, UR5, UR6, 0x3 ;  /* 0x0000000605047291 */ /* 0x000fe4000f8e18ff */
[----:B------:R-:W-:Y:S02]  /*1b10*/  USHF.L.U32 UR11, UR20, 0x7, URZ ;  /* 0x00000007140b7899 */ /* 0x000fe400080006ff */
[----:B------:R-:W-:Y:S01]  /*1b20*/  ULEA UR35, UR16, UR43, 0x7 ;  /* 0x0000002b10237291 */ /* 0x000fe2000f8e38ff */
[----:B------:R-:W-:-:S04]  /*1b30*/  UMOV UR13, URZ ;  /* 0x000000ff000d7c82 */ /* 0x000fc80008000000 */
[----:B------:R1:W2:Y:S01]  /*1b40*/  SYNCS.PHASECHK.TRANS64.TRYWAIT P0, [UR4+0x30], R0 ;  /* 0x00003000ff0075a7 */ /* 0x0002a20008001104 */
[----:B------:R-:W-:Y:S06]  /*1b50*/  BRA.U !UP0, `(.L_x_25) ;  /* 0x0000000108bc7547 */ /* 0x000fec000b800000 */
[----:B------:R-:W-:Y:S01]  /*1b60*/  UMOV UR7, URZ ;  /* 0x000000ff00077c82 */ /* 0x000fe20008000000 */
[----:B------:R-:W-:-:S05]  /*1b70*/  UMOV UR4, UR5 ;  /* 0x0000000500047c82 */ /* 0x000fca0008000000 */
.L_x_31:
[----:B------:R-:W-:Y:S01]  /*1b80*/  ULEA UR33, UR4, UR6, 0x3 ;  /* 0x0000000604217291 */ /* 0x000fe2000f8e18ff */
[----:B--2---:R-:W-:Y:S01]  /*1b90*/  @!P3 MOV R2, 0x8000 ;  /* 0x000080000002b802 */ /* 0x004fe20000000f00 */
[----:B--2-4-:R-:W-:Y:S10]  /*1ba0*/  @P0 BRA `(.L_x_26) ;  /* 0x00000000000c0947 */ /* 0x014ff40003800000 */
[----:B------:R-:W-:-:S04]  /*1bb0*/  SHF.L.U32 R3, R12, 0x1f, RZ ;  /* 0x0000001f0c037819 */ /* 0x000fc800000006ff */
[----:B------:R-:W2:Y:S02]  /*1bc0*/  SYNCS.PHASECHK.TRANS64.TRYWAIT P0, [UR33+0x30], R3 ;  /* 0x00003003ff0075a7 */ /* 0x000ea40008001121 */
[----:B--2---:R-:W-:Y:S05]  /*1bd0*/  @!P0 BRA `(.L_x_27) ;  /* 0x0000008800f08947 */ /* 0x004fea0003800000 */
.L_x_26:
[----:B------:R2:W-:Y:S01]  /*1be0*/  @!P3 SYNCS.ARRIVE.TRANS64 RZ, [UR33], R2 ;  /* 0x00000002ffffb9a7 */ /* 0x0005e20008000021 */
[----:B------:R-:W-:-:S04]  /*1bf0*/  ULOP3.LUT UR5, UR25, 0x2, URZ, 0xfc, !UPT ;  /* 0x0000000219057892 */ /* 0x000fc8000f8efcff */
[----:B------:R-:W-:-:S09]  /*1c00*/  UISETP.NE.AND UP0, UPT, UR5, 0x2, UPT ;  /* 0x000000020500788c */ /* 0x000fd2000bf05270 */
[----:B------:R-:W-:Y:S05]  /*1c10*/  BRA.U UP0, `(.L_x_28) ;  /* 0x0000000100047547 */ /* 0x000fea000b800000 */
[----:B------:R-:W-:Y:S05]  /*1c20*/  BPT.TRAP 0x1 ;  /* 0x000000040000795c */ /* 0x000fea0000300000 */
.L_x_28:
[----:B------:R-:W-:Y:S04]  /*1c30*/  BSSY.RECONVERGENT B0, `(.L_x_29) ;  /* 0x0000003000007945 */ /* 0x000fe80003800200 */
[----:B------:R-:W-:Y:S05]  /*1c40*/  @P2 BRA `(.L_x_30) ;  /* 0x0000000000042947 */ /* 0x000fea0003800000 */
[----:B------:R-:W-:Y:S05]  /*1c50*/  BPT.TRAP 0x1 ;  /* 0x000000040000795c */ /* 0x000fea0000300000 */
.L_x_30:
[----:B------:R-:W-:Y:S05]  /*1c60*/  BSYNC.RECONVERGENT B0 ;  /* 0x0000000000007941 */ /* 0x000fea0003800200 */
.L_x_29:
[----:B------:R-:W-:Y:S02]  /*1c70*/  UIADD3 UR5, UPT, UPT, UR4, 0x1, URZ ;  /* 0x0000000104057890 */ /* 0x000fe4000fffe0ff */
[----:B------:R-:W-:Y:S02]  /*1c80*/  UIADD3 UR16, UP1, UPT, UR28, 0x80, URZ ;  /* 0x000000801c107890 */ /* 0x000fe4000ff3e0ff */
[----:B------:R-:W-:Y:S02]  /*1c90*/  UISETP.NE.AND UP0, UPT, UR5, 0x6, UPT ;  /* 0x000000060500788c */ /* 0x000fe4000bf05270 */
[----:B------:R-:W-:Y:S02]  /*1ca0*/  USHF.L.U32 UR34, UR7, 0x5, URZ ;  /* 0x0000000507227899 */ /* 0x000fe400080006ff */
[----:B------:R-:W-:Y:S02]  /*1cb0*/  USEL UR9, URZ, 0x1, UP0 ;  /* 0x00000001ff097887 */ /* 0x000fe40008000000 */
[----:B------:R-:W-:-:S02]  /*1cc0*/  USEL UR5, UR5, URZ, UP0 ;  /* 0x000000ff05057287 */ /* 0x000fc40008000000 */
[----:B------:R-:W-:Y:S02]  /*1cd0*/  UIADD3 UR14, UP0, UPT, UR28, 0x180, URZ ;  /* 0x000001801c0e7890 */ /* 0x000fe4000ff1e0ff */
[----:B------:R-:W-:Y:S01]  /*1ce0*/  ULEA UR8, UR5, UR6, 0x3 ;  /* 0x0000000605087291 */ /* 0x000fe2000f8e18ff */
[----:B------:R-:W-:Y:S01]  /*1cf0*/  LOP3.LUT R12, R12, UR9, RZ, 0x3c, !PT ;  /* 0x000000090c0c7c12 */ /* 0x000fe2000f8e3cff */
[----:B------:R-:W-:Y:S02]  /*1d00*/  UIADD3.X UR17, UPT, UPT, URZ, UR29, URZ, UP1, !UPT ;  /* 0x0000001dff117290 */ /* 0x000fe40008ffe4ff */
[----:B------:R-:W-:Y:S01]  /*1d10*/  UIADD3.X UR15, UPT, UPT, URZ, UR29, URZ, UP0, !UPT ;  /* 0x0000001dff0f7290 */ /* 0x000fe200087fe4ff */
[----:B-1----:R-:W-:Y:S01]  /*1d20*/  SHF.L.U32 R0, R12, 0x1f, RZ ;  /* 0x0000001f0c007819 */ /* 0x002fe200000006ff */
[----:B------:R-:W-:Y:S01]  /*1d30*/  UMOV UR18, 0x0 ;  /* 0x0000000000127882 */ /* 0x000fe20000000000 */
[----:B------:R-:W-:Y:S01]  /*1d40*/  UMOV UR19, 0x10000000 ;  /* 0x1000000000137882 */ /* 0x000fe20000000000 */
[----:B------:R-:W-:Y:S01]  /*1d50*/  UMOV UR12, UR36 ;  /* 0x00000024000c7c82 */ /* 0x000fe20008000000 */
[----:B------:R3:W4:Y:S01]  /*1d60*/  SYNCS.PHASECHK.TRANS64.TRYWAIT P0, [UR8+0x30], R0 ;  /* 0x00003000ff0075a7 */ /* 0x0007220008001108 */
[----:B------:R-:W-:Y:S01]  /*1d70*/  USHF.L.U32 UR8, UR4, 0xe, URZ ;  /* 0x0000000e04087899 */ /* 0x000fe200080006ff */
[----:B------:R-:W-:-:S02]  /*1d80*/  UMOV UR9, UR33 ;  /* 0x0000002100097c82 */ /* 0x000fc40008000000 */
[----:B------:R-:W-:Y:S01]  /*1d90*/  UMOV UR4, 0xff0000 ;  /* 0x00ff000000047882 */ /* 0x000fe20000000000 */
[----:B------:R-:W-:Y:S02]  /*1da0*/  ULEA UR32, UR21, UR8, 0x2 ;  /* 0x0000000815207291 */ /* 0x000fe4000f8e10ff */
[----:B------:R-:W-:Y:S02]  /*1db0*/  UIADD3 UR8, UPT, UPT, UR6, 0x20400, UR8 ;  /* 0x0002040006087890 */ /* 0x000fe4000fffe008 */
[----:B------:R-:W-:Y:S01]  /*1dc0*/  UIADD3 UR32, UPT, UPT, UR6, 0x8400, UR32 ;  /* 0x0000840006207890 */ /* 0x000fe2000fffe020 */
[----:B------:R-:W-:Y:S01]  /*1dd0*/  UMOV UR10, UR34 ;  /* 0x00000022000a7c82 */ /* 0x000fe20008000000 */
[----:B------:R-:W-:Y:S01]  /*1de0*/  UIADD3 UR7, UPT, UPT, UR7, 0x1, URZ ;  /* 0x0000000107077890 */ /* 0x000fe2000fffe0ff */
[----:B------:R-:W-:-:S03]  /*1df0*/  UMOV UR13, UR24 ;  /* 0x00000018000d7c82 */ /* 0x000fc60008000000 */
[----:B------:R-:W-:-:S03]  /*1e00*/  UISETP.NE.AND UP0, UPT, UR7, UR24, UPT ;  /* 0x000000180700728c */ /* 0x000fc6000bf05270 */
[----:B------:R1:W-:Y:S01]  /*1e10*/  UTMALDG.3D.MULTICAST [UR32], [UR16], UR4, desc[UR18] ;  /* 0x00001220100073b4 */ /* 0x0003e20008011804 */
[----:B------:R3:W-:Y:S01]  /*1e20*/  UTMALDG.3D [UR8], [UR14], desc[UR18] ;  /* 0x000012080e0075b4 */ /* 0x0007e20008011000 */
[----:B-1----:R-:W-:-:S04]  /*1e30*/  UMOV UR4, UR5 ;  /* 0x0000000500047c82 */ /* 0x002fc80008000000 */
[----:B---3--:R-:W-:Y:S05]  /*1e40*/  BRA.U UP0, `(.L_x_31) ;  /* 0xfffffffd004c7547 */ /* 0x008fea000b83ffff */
.L_x_25:
[----:B------:R-:W-:Y:S01]  /*1e50*/  ULEA UR4, UR5, UR6, 0x3 ;  /* 0x0000000605047291 */ /* 0x000fe2000f8e18ff */
[----:B-1----:R-:W-:Y:S01]  /*1e60*/  SHF.L.U32 R0, R12, 0x1f, RZ ;  /* 0x0000001f0c007819 */ /* 0x002fe200000006ff */
[----:B------:R-:W-:Y:S01]  /*1e70*/  @!P1 SYNCS.ARRIVE.TRANS64.A1T0 RZ, [UR6+0xa8], RZ ;  /* 0x0000a8ffffff99a7 */ /* 0x000fe20008100006 */
[----:B------:R-:W-:-:S06]  /*1e80*/  UISETP.GT.AND UP0, UPT, UR41, UR40, UPT ;  /* 0x000000282900728c */ /* 0x000fcc000bf04270 */
[----:B--2-4-:R1:W2:Y:S03]  /*1e90*/  SYNCS.PHASECHK.TRANS64.TRYWAIT P0, [UR4+0x30], R0 ;  /* 0x00003000ff0075a7 */ /* 0x0142a60008001104 */
[----:B------:R-:W-:Y:S05]  /*1ea0*/  BRA.U !UP0, `(.L_x_32) ;  /* 0x0000000108c07547 */ /* 0x000fea000b800000 */
[----:B------:R-:W-:Y:S01]  /*1eb0*/  UIADD3 UR26, UPT, UPT, UR42, UR13, URZ ;  /* 0x0000000d2a1a7290 */ /* 0x000fe2000fffe0ff */
[----:B------:R-:W-:-:S11]  /*1ec0*/  UMOV UR4, UR5 ;  /* 0x0000000500047c82 */ /* 0x000fd60008000000 */
.L_x_38:
[----:B------:R-:W-:Y:S01]  /*1ed0*/  ULEA UR17, UR4, UR6, 0x3 ;  /* 0x0000000604117291 */ /* 0x000fe2000f8e18ff */
[----:B--2---:R-:W-:Y:S01]  /*1ee0*/  @!P3 MOV R2, 0x8000 ;  /* 0x000080000002b802 */ /* 0x004fe20000000f00 */
[----:B--2-4-:R-:W-:Y:S10]  /*1ef0*/  @P0 BRA `(.L_x_33) ;  /* 0x00000000000c0947 */ /* 0x014ff40003800000 */
[----:B------:R-:W-:-:S04]  /*1f00*/  SHF.L.U32 R3, R12, 0x1f, RZ ;  /* 0x0000001f0c037819 */ /* 0x000fc800000006ff */
[----:B------:R-:W2:Y:S02]  /*1f10*/  SYNCS.PHASECHK.TRANS64.TRYWAIT P0, [UR17+0x30], R3 ;  /* 0x00003003ff0075a7 */ /* 0x000ea40008001111 */
[----:B--2---:R-:W-:Y:S05]  /*1f20*/  @!P0 BRA `(.L_x_34) ;  /* 0x0000008800348947 */ /* 0x004fea0003800000 */
.L_x_33:
[----:B------:R2:W-:Y:S01]  /*1f30*/  @!P3 SYNCS.ARRIVE.TRANS64 RZ, [UR17], R2 ;  /* 0x00000002ffffb9a7 */ /* 0x0005e20008000011 */
[----:B------:R-:W-:-:S04]  /*1f40*/  ULOP3.LUT UR5, UR25, 0x2, URZ, 0xfc, !UPT ;  /* 0x0000000219057892 */ /* 0x000fc8000f8efcff */
[----:B------:R-:W-:-:S09]  /*1f50*/  UISETP.NE.AND UP0, UPT, UR5, 0x2, UPT ;  /* 0x000000020500788c */ /* 0x000fd2000bf05270 */
[----:B------:R-:W-:Y:S05]  /*1f60*/  BRA.U UP0, `(.L_x_35) ;  /* 0x0000000100047547 */ /* 0x000fea000b800000 */
[----:B------:R-:W-:Y:S05]  /*1f70*/  BPT.TRAP 0x1 ;  /* 0x000000040000795c */ /* 0x000fea0000300000 */
.L_x_35:
[----:B------:R-:W-:Y:S04]  /*1f80*/  BSSY.RECONVERGENT B0, `(.L_x_36) ;  /* 0x0000003000007945 */ /* 0x000fe80003800200 */
[----:B------:R-:W-:Y:S05]  /*1f90*/  @P2 BRA `(.L_x_37) ;  /* 0x0000000000042947 */ /* 0x000fea0003800000 */
[----:B------:R-:W-:Y:S05]  /*1fa0*/  BPT.TRAP 0x1 ;  /* 0x000000040000795c */ /* 0x000fea0000300000 */
.L_x_37:
[----:B------:R-:W-:Y:S05]  /*1fb0*/  BSYNC.RECONVERGENT B0 ;  /* 0x0000000000007941 */ /* 0x000fea0003800200 */
.L_x_36:
[----:B------:R-:W-:Y:S02]  /*1fc0*/  UIADD3 UR5, UPT, UPT, UR4, 0x1, URZ ;  /* 0x0000000104057890 */ /* 0x000fe4000fffe0ff */
[----:B------:R-:W-:Y:S02]  /*1fd0*/  UIADD3 UR14, UP1, UPT, UR28, 0x80, URZ ;  /* 0x000000801c0e7890 */ /* 0x000fe4000ff3e0ff */
[----:B------:R-:W-:Y:S02]  /*1fe0*/  UISETP.NE.AND UP0, UPT, UR5, 0x6, UPT ;  /* 0x000000060500788c */ /* 0x000fe4000bf05270 */
[----:B------:R-:W-:Y:S02]  /*1ff0*/  USHF.L.U32 UR18, UR13, 0x5, URZ ;  /* 0x000000050d127899 */ /* 0x000fe400080006ff */
[----:B------:R-:W-:Y:S02]  /*2000*/  USEL UR8, URZ, 0x1, UP0 ;  /* 0x00000001ff087887 */ /* 0x000fe40008000000 */
[----:B------:R-:W-:-:S02]  /*2010*/  USEL UR5, UR5, URZ, UP0 ;  /* 0x000000ff05057287 */ /* 0x000fc40008000000 */
[----:B------:R-:W-:Y:S02]  /*2020*/  UIADD3 UR22, UP0, UPT, UR28, 0x180, URZ ;  /* 0x000001801c167890 */ /* 0x000fe4000ff1e0ff */
[----:B------:R-:W-:Y:S01]  /*2030*/  LOP3.LUT R12, R12, UR8, RZ, 0x3c, !PT ;  /* 0x000000080c0c7c12 */ /* 0x000fe2000f8e3cff */
[----:B------:R-:W-:Y:S02]  /*2040*/  USHF.L.U32 UR8, UR4, 0xe, URZ ;  /* 0x0000000e04087899 */ /* 0x000fe400080006ff */
[----:B------:R-:W-:Y:S01]  /*2050*/  ULEA UR7, UR5, UR6, 0x3 ;  /* 0x0000000605077291 */ /* 0x000fe2000f8e18ff */
[----:B-1----:R-:W-:Y:S01]  /*2060*/  SHF.L.U32 R0, R12, 0x1f, RZ ;  /* 0x0000001f0c007819 */ /* 0x002fe200000006ff */
[----:B------:R-:W-:Y:S02]  /*2070*/  ULEA UR16, UR21, UR8, 0x2 ;  /* 0x0000000815107291 */ /* 0x000fe4000f8e10ff */
[----:B------:R-:W-:Y:S02]  /*2080*/  UIADD3.X UR15, UPT, UPT, URZ, UR29, URZ, UP1, !UPT ;  /* 0x0000001dff0f7290 */ /* 0x000fe40008ffe4ff */
[----:B------:R-:W-:-:S02]  /*2090*/  UIADD3 UR16, UPT, UPT, UR6, 0x8400, UR16 ;  /* 0x0000840006107890 */ /* 0x000fc4000fffe010 */
[----:B------:R-:W-:Y:S01]  /*20a0*/  UIADD3 UR8, UPT, UPT, UR6, 0x20400, UR8 ;  /* 0x0002040006087890 */ /* 0x000fe2000fffe008 */
[----:B------:R3:W4:Y:S01]  /*20b0*/  SYNCS.PHASECHK.TRANS64.TRYWAIT P0, [UR7+0x30], R0 ;  /* 0x00003000ff0075a7 */ /* 0x0007220008001107 */
[----:B------:R-:W-:Y:S01]  /*20c0*/  UIADD3.X UR23, UPT, UPT, URZ, UR29, URZ, UP0, !UPT ;  /* 0x0000001dff177290 */ /* 0x000fe200087fe4ff */
[----:B------:R-:W-:Y:S01]  /*20d0*/  UMOV UR4, 0xff0000 ;  /* 0x00ff000000047882 */ /* 0x000fe20000000000 */
[----:B------:R-:W-:Y:S01]  /*20e0*/  UMOV UR30, 0x0 ;  /* 0x00000000001e7882 */ /* 0x000fe20000000000 */
[----:B------:R-:W-:Y:S01]  /*20f0*/  UMOV UR31, 0x10000000 ;  /* 0x10000000001f7882 */ /* 0x000fe20000000000 */
[----:B------:R-:W-:Y:S01]  /*2100*/  UMOV UR19, UR35 ;  /* 0x0000002300137c82 */ /* 0x000fe20008000000 */
[----:B------:R-:W-:Y:S01]  /*2110*/  UMOV UR20, UR36 ;  /* 0x0000002400147c82 */ /* 0x000fe20008000000 */
[----:B------:R-:W-:Y:S01]  /*2120*/  UMOV UR12, UR36 ;  /* 0x00000024000c7c82 */ /* 0x000fe20008000000 */
[----:B------:R-:W-:Y:S01]  /*2130*/  UMOV UR9, UR17 ;  /* 0x0000001100097c82 */ /* 0x000fe20008000000 */
[----:B------:R-:W-:Y:S01]  /*2140*/  UMOV UR10, UR18 ;  /* 0x00000012000a7c82 */ /* 0x000fe20008000000 */
[----:B------:R1:W-:Y:S01]  /*2150*/  UTMALDG.3D.MULTICAST [UR16], [UR14], UR4, desc[UR30] ;  /* 0x00001e100e0073b4 */ /* 0x0003e20008011804 */
[----:B------:R-:W-:-:S04]  /*2160*/  UIADD3 UR13, UPT, UPT, UR13, 0x1, URZ ;  /* 0x000000010d0d7890 */ /* 0x000fc8000fffe0ff */
[----:B------:R-:W-:Y:S01]  /*2170*/  UISETP.NE.AND UP0, UPT, UR13, UR26, UPT ;  /* 0x0000001a0d00728c */ /* 0x000fe2000bf05270 */
[----:B------:R3:W-:Y:S01]  /*2180*/  UTMALDG.3D [UR8], [UR22], desc[UR30] ;  /* 0x00001e08160075b4 */ /* 0x0007e20008011000 */
[----:B-1----:R-:W-:-:S07]  /*2190*/  UMOV UR4, UR5 ;  /* 0x0000000500047c82 */ /* 0x002fce0008000000 */
[----:B---3--:R-:W-:Y:S05]  /*21a0*/  BRA.U UP0, `(.L_x_38) ;  /* 0xfffffffd00487547 */ /* 0x008fea000b83ffff */
.L_x_32:
[C---:B------:R-:W-:Y:S01]  /*21b0*/  LEA R3, R11.reuse, UR6, 0x3 ;  /* 0x000000060b037c11 */ /* 0x040fe2000f8e18ff */
[----:B------:R-:W-:Y:S01]  /*21c0*/  NOP ;  /* 0x0000000000007918 */ /* 0x000fe20000000000 */
[----:B-1----:R-:W-:Y:S02]  /*21d0*/  SHF.L.U32 R0, R10, 0x1f, RZ ;  /* 0x0000001f0a007819 */ /* 0x002fe400000006ff */
[----:B------:R-:W-:Y:S02]  /*21e0*/  LEA R4, R11, UR6, 0x4 ;  /* 0x000000060b047c11 */ /* 0x000fe4000f8e20ff */
[----:B--2-4-:R-:W1:Y:S02]  /*21f0*/  SYNCS.PHASECHK.TRANS64.TRYWAIT P0, [R3+URZ+0xb0], R0 ;  /* 0x0000b000030075a7 */ /* 0x014e6400080011ff */
[----:B-1----:R-:W-:Y:S05]  /*2200*/  @!P0 BRA `(.L_x_39) ;  /* 0x0000008400948947 */ /* 0x002fea0003800000 */
.L_x_179:
[----:B------:R-:W2:Y:S01]  /*2210*/  LDS.128 R4, [R4+0x140] ;  /* 0x0001400004047984 */ /* 0x000ea20000000c00 */
[----:B------:R-:W-:Y:S01]  /*2220*/  UISETP.GE.AND UP0, UPT, UR45, 0x1, UPT ;  /* 0x000000012d00788c */ /* 0x000fe2000bf06270 */
[----:B------:R-:W-:Y:S01]  /*2230*/  @!PT LDS RZ, [RZ] ;  /* 0x00000000fffff984 */ /* 0x000fe20000000800 */
[----:B------:R-:W-:Y:S01]  /*2240*/  @!PT LDS RZ, [RZ] ;  /* 0x00000000fffff984 */ /* 0x000fe20000000800 */
[----:B------:R-:W-:Y:S01]  /*2250*/  @!PT LDS RZ, [RZ] ;  /* 0x00000000fffff984 */ /* 0x000fe20000000800 */
[----:B------:R-:W-:Y:S01]  /*2260*/  @!PT LDS RZ, [RZ] ;  /* 0x00000000fffff984 */ /* 0x000fe20000000800 */
[----:B------:R3:W-:Y:S06]  /*2270*/  MEMBAR.ALL.CTA ;  /* 0x0000000000007992 */ /* 0x0007ec0000008000 */
[----:B---3--:R-:W3:Y:S01]  /*2280*/  FENCE.VIEW.ASYNC.S ;  /* 0x00000000000073c6 */ /* 0x008ee20000000000 */
[----:B--2---:R-:W-:-:S13]  /*2290*/  LOP3.LUT P0, RZ, R6, 0x1, RZ, 0xc0, !PT ;  /* 0x0000000106ff7812 */ /* 0x004fda000780c0ff */
[----:B---3--:R-:W-:Y:S01]  /*22a0*/  VOTEU.ANY UP1, P0 ;  /* 0x0000000000ff7886 */ /* 0x008fe20000020100 */
[----:B------:R-:W-:-:S13]  /*22b0*/  PLOP3.LUT P0, PT, PT, PT, UP1, 0x80, 0x8 ;  /* 0x000000000008781c */ /* 0x000fda0003f0f018 */
[----:B-1----:R-:W-:Y:S02]  /*22c0*/  @P0 LOP3.LUT R0, R5, 0xffff, RZ, 0xc0, !PT ;  /* 0x0000ffff05000812 */ /* 0x002fe400078ec0ff */
[----:B------:R-:W-:Y:S02]  /*22d0*/  @P0 MOV R2, R4 ;  /* 0x0000000400020202 */ /* 0x000fe40000000f00 */
[----:B------:R-:W-:Y:S01]  /*22e0*/  @P0 R2UR UR7, R0 ;  /* 0x00000000000702ca */ /* 0x000fe200000e0000 */
[----:B------:R-:W-:Y:S01]  /*22f0*/  VIADD R0, R3, 0xc0 ;  /* 0x000000c003007836 */ /* 0x000fe20000000000 */
[----:B------:R-:W-:Y:S02]  /*2300*/  @P0 SHF.R.U32.HI R4, RZ, 0x10, R5 ;  /* 0x00000010ff040819 */ /* 0x000fe40000011605 */
[----:B------:R-:W-:Y:S02]  /*2310*/  @P0 R2UR UR8, R2 ;  /* 0x00000000020802ca */ /* 0x000fe400000e0000 */
[----:B------:R-:W-:-:S02]  /*2320*/  PRMT R0, RZ, 0x654, R0 ;  /* 0x00000654ff007816 */ /* 0x000fc40000000000 */
[----:B------:R-:W-:Y:S02]  /*2330*/  @P0 R2UR UR4, R4 ;  /* 0x00000000040402ca */ /* 0x000fe400000e0000 */
[----:B------:R1:W-:Y:S03]  /*2340*/  SYNCS.ARRIVE.TRANS64.RED.A1T0 RZ, [R0+URZ], RZ ;  /* 0x000000ff00ff79a7 */ /* 0x0003e600081004ff */
[----:B------:R-:W-:-:S04]  /*2350*/  @UP1 UMOV UR27, UR7 ;  /* 0x00000007001b1c82 */ /* 0x000fc80008000000 */
[----:B------:R-:W-:-:S04]  /*2360*/  @UP1 UMOV UR37, UR8 ;  /* 0x0000000800251c82 */ /* 0x000fc80008000000 */
[----:B------:R-:W-:Y:S01]  /*2370*/  @UP1 UMOV UR36, UR4 ;  /* 0x0000000400241c82 */ /* 0x000fe20008000000 */
[----:B------:R-:W-:Y:S05]  /*2380*/  BRA.U !UP0, `(.L_x_40) ;  /* 0x0000000108d47547 */ /* 0x000fea000b800000 */
[----:B------:R-:W2:Y:S01]  /*2390*/  LDCU.128 UR12, c[0x0][0xb10] ;  /* 0x00016200ff0c77ac */ /* 0x000ea20008000c00 */
[----:B------:R-:W3:Y:S01]  /*23a0*/  LDCU UR26, c[0x0][0xb20] ;  /* 0x00016400ff1a77ac */ /* 0x000ee20008000800 */
[----:B------:R-:W4:Y:S01]  /*23b0*/  LDCU UR20, c[0x0][0xb0c] ;  /* 0x00016180ff1477ac */ /* 0x000f220008000800 */
[----:B------:R-:W1:Y:S01]  /*23c0*/  LDCU.64 UR10, c[0x0][0xb28] ;  /* 0x00016500ff0a77ac */ /* 0x000e620008000a00 */
[----:B------:R-:W-:Y:S02]  /*23d0*/  UISETP.NE.AND UP3, UPT, UR45, 0x1, UPT ;  /* 0x000000012d00788c */ /* 0x000fe4000bf65270 */
[----:B--2---:R-:W-:Y:S02]  /*23e0*/  UIMAD.WIDE.U32 UR16, UR38, UR15, URZ ;  /* 0x0000000f261072a5 */ /* 0x004fe4000f8e00ff */
[----:B------:R-:W-:Y:S02]  /*23f0*/  UIMAD.WIDE.U32 UR8, UR39, UR12, URZ ;  /* 0x0000000c270872a5 */ /* 0x000fe4000f8e00ff */
[----:B------:R-:W-:-:S02]  /*2400*/  UISETP.NE.AND UP0, UPT, UR14, 0x1, UPT ;  /* 0x000000010e00788c */ /* 0x000fc4000bf05270 */
[----:B------:R-:W-:Y:S01]  /*2410*/  UIMAD.WIDE.U32 UR22, UR27, UR15, URZ ;  /* 0x0000000f1b1672a5 */ /* 0x000fe2000f8e00ff */
[----:B------:R-:W-:Y:S02]  /*2420*/  UMOV UR16, UR17 ;  /* 0x0000001100107c82 */ /* 0x000fe40008000000 */
[----:B------:R-:W-:Y:S01]  /*2430*/  UMOV UR8, UR9 ;  /* 0x0000000900087c82 */ /* 0x000fe20008000000 */
[----:B---3--:R-:W-:Y:S02]  /*2440*/  USHF.R.U32.HI UR16, URZ, UR26, UR16 ;  /* 0x0000001aff107299 */ /* 0x008fe40008011610 */
[----:B----4-:R-:W-:Y:S02]  /*2450*/  UISETP.NE.AND UP2, UPT, UR20, 0x1, UPT ;  /* 0x000000011400788c */ /* 0x010fe4000bf45270 */
[----:B------:R-:W-:Y:S02]  /*2460*/  USHF.R.U32.HI UR8, URZ, UR13, UR8 ;  /* 0x0000000dff087299 */ /* 0x000fe40008011608 */
[----:B------:R-:W-:-:S02]  /*2470*/  USEL UR7, UR38, UR16, !UP0 ;  /* 0x0000001026077287 */ /* 0x000fc4000c000000 */
[----:B------:R-:W-:Y:S02]  /*2480*/  USEL UR8, UR39, UR8, !UP2 ;  /* 0x0000000827087287 */ /* 0x000fe4000d000000 */
[----:B-1----:R-:W-:Y:S01]  /*2490*/  UIMAD.WIDE.U32 UR16, UR7, UR10, URZ ;  /* 0x0000000a071072a5 */ /* 0x002fe2000f8e00ff */
[----:B------:R-:W-:Y:S01]  /*24a0*/  UMOV UR4, UR23 ;  /* 0x0000001700047c82 */ /* 0x000fe20008000000 */
[----:B------:R-:W-:Y:S02]  /*24b0*/  UIMAD.WIDE.U32 UR18, UR37, UR12, URZ ;  /* 0x0000000c251272a5 */ /* 0x000fe4000f8e00ff */
[----:B------:R-:W-:-:S03]  /*24c0*/  UIMAD.WIDE.U32 UR22, UR8, UR10, URZ ;  /* 0x0000000a081672a5 */ /* 0x000fc6000f8e00ff */
[----:B------:R-:W-:Y:S01]  /*24d0*/  UMOV UR16, UR17 ;  /* 0x0000001100107c82 */ /* 0x000fe20008000000 */
[----:B------:R-:W-:Y:S02]  /*24e0*/  USHF.R.U32.HI UR4, URZ, UR26, UR4 ;  /* 0x0000001aff047299 */ /* 0x000fe40008011604 */
[----:B------:R-:W-:Y:S01]  /*24f0*/  @UP3 USHF.R.U32.HI UR7, URZ, UR11, UR16 ;  /* 0x0000000bff073299 */ /* 0x000fe20008011610 */
[----:B------:R-:W-:Y:S01]  /*2500*/  UMOV UR18, UR19 ;  /* 0x0000001300127c82 */ /* 0x000fe20008000000 */
[----:B------:R-:W-:Y:S01]  /*2510*/  UMOV UR22, UR23 ;  /* 0x0000001700167c82 */ /* 0x000fe20008000000 */
[----:B------:R-:W-:Y:S02]  /*2520*/  USHF.R.U32.HI UR13, URZ, UR13, UR18 ;  /* 0x0000000dff0d7299 */ /* 0x000fe40008011612 */
[----:B------:R-:W-:Y:S02]  /*2530*/  USEL UR4, UR27, UR4, !UP0 ;  /* 0x000000041b047287 */ /* 0x000fe4000c000000 */
[----:B------:R-:W-:-:S02]  /*2540*/  @UP3 USHF.R.U32.HI UR8, URZ, UR11, UR22 ;  /* 0x0000000bff083299 */ /* 0x000fc40008011616 */
[----:B------:R-:W-:Y:S02]  /*2550*/  UIMAD UR9, UR45, UR7, URZ ;  /* 0x000000072d0972a4 */ /* 0x000fe4000f8e02ff */
[----:B------:R-:W-:Y:S02]  /*2560*/  USEL UR7, UR37, UR13, !UP2 ;  /* 0x0000000d25077287 */ /* 0x000fe4000d000000 */
[----:B------:R-:W-:Y:S02]  /*2570*/  UIMAD UR12, UR45, UR8, URZ ;  /* 0x000000082d0c72a4 */ /* 0x000fe4000f8e02ff */
[----:B------:R-:W-:Y:S02]  /*2580*/  UISETP.GE.AND UP0, UPT, UR4, UR9, UPT ;  /* 0x000000090400728c */ /* 0x000fe4000bf06270 */
[----:B------:R-:W-:Y:S02]  /*2590*/  UIMAD.WIDE.U32 UR16, UR4, UR10, URZ ;  /* 0x0000000a041072a5 */ /* 0x000fe4000f8e00ff */
[----:B------:R-:W-:-:S02]  /*25a0*/  UISETP.GE.OR UP0, UPT, UR7, UR12, UP0 ;  /* 0x0000000c0700728c */ /* 0x000fc40008706670 */
        /* <DEDUP_REMOVED lines=19> */
.L_x_40:
[----:B------:R-:W2:Y:S02]  /*26e0*/  LDCU UR4, c[0x0][0xb30] ;  /* 0x00016600ff0477ac */ /* 0x000ea40008000800 */
[----:B--2---:R-:W-:-:S09]  /*26f0*/  UISETP.NE.AND UP0, UPT, UR4, 0x1, UPT ;  /* 0x000000010400788c */ /* 0x004fd2000bf05270 */
[----:B------:R-:W-:Y:S05]  /*2700*/  BRA.U UP0, `(.L_x_41) ;  /* 0x0000000100447547 */ /* 0x000fea000b800000 */
[----:B------:R-:W2:Y:S01]  /*2710*/  LDCU.128 UR12, c[0x0][0xb10] ;  /* 0x00016200ff0c77ac */ /* 0x000ea20008000c00 */
[----:B------:R-:W3:Y:S01]  /*2720*/  LDCU UR16, c[0x0][0xb0c] ;  /* 0x00016180ff1077ac */ /* 0x000ee20008000800 */
[----:B------:R-:W4:Y:S01]  /*2730*/  LDCU UR17, c[0x0][0xb20] ;  /* 0x00016400ff1177ac */ /* 0x000f220008000800 */
[----:B--2---:R-:W-:Y:S02]  /*2740*/  UIMAD.WIDE.U32 UR10, UR37, UR12, URZ ;  /* 0x0000000c250a72a5 */ /* 0x004fe4000f8e00ff */
[----:B------:R-:W-:Y:S02]  /*2750*/  UIMAD.WIDE.U32 UR8, UR27, UR15, URZ ;  /* 0x0000000f1b0872a5 */ /* 0x000fe4000f8e00ff */
[----:B---3--:R-:W-:Y:S02]  /*2760*/  UISETP.NE.AND UP2, UPT, UR16, 0x1, UPT ;  /* 0x000000011000788c */ /* 0x008fe4000bf45270 */
[----:B------:R-:W-:Y:S01]  /*2770*/  UISETP.NE.AND UP0, UPT, UR14, 0x1, UPT ;  /* 0x000000010e00788c */ /* 0x000fe2000bf05270 */
[----:B------:R-:W-:-:S02]  /*2780*/  UMOV UR7, UR11 ;  /* 0x0000000b00077c82 */ /* 0x000fc40008000000 */
[----:B------:R-:W-:Y:S01]  /*2790*/  UMOV UR4, UR9 ;  /* 0x0000000900047c82 */ /* 0x000fe20008000000 */
[----:B------:R-:W-:Y:S02]  /*27a0*/  USHF.R.U32.HI UR7, URZ, UR13, UR7 ;  /* 0x0000000dff077299 */ /* 0x000fe40008011607 */
[----:B----4-:R-:W-:Y:S02]  /*27b0*/  USHF.R.U32.HI UR4, URZ, UR17, UR4 ;  /* 0x00000011ff047299 */ /* 0x010fe40008011604 */
[----:B------:R-:W-:Y:S02]  /*27c0*/  USEL UR7, UR37, UR7, !UP2 ;  /* 0x0000000725077287 */ /* 0x000fe4000d000000 */
[----:B------:R-:W-:-:S04]  /*27d0*/  USEL UR4, UR27, UR4, !UP0 ;  /* 0x000000041b047287 */ /* 0x000fc8000c000000 */
[----:B------:R-:W-:Y:S02]  /*27e0*/  UIADD3 UR8, UPT, UPT, UR7, -UR4, URZ ;  /* 0x8000000407087290 */ /* 0x000fe4000fffe0ff */
[----:B------:R-:W-:Y:S02]  /*27f0*/  UIADD3 UR4, UPT, UPT, -UR7, UR4, URZ ;  /* 0x0000000407047290 */ /* 0x000fe4000fffe1ff */
[----:B------:R-:W-:Y:S02]  /*2800*/  UIMAD UR27, UR8, UR14, UR27 ;  /* 0x0000000e081b72a4 */ /* 0x000fe4000f8e021b */
[----:B------:R-:W-:-:S12]  /*2810*/  UIMAD UR37, UR4, UR16, UR37 ;  /* 0x00000010042572a4 */ /* 0x000fd8000f8e0225 */
.L_x_41:
[----:B------:R-:W-:Y:S01]  /*2820*/  VIADD R11, R11, 0x1 ;  /* 0x000000010b0b7836 */ /* 0x000fe20000000000 */
[----:B------:R-:W-:Y:S02]  /*2830*/  R2UR UR7, R54 ;  /* 0x00000000360772ca */ /* 0x000fe400000e0000 */
[----:B------:R-:W-:Y:S02]  /*2840*/  R2UR UR4, R53 ;  /* 0x00000000350472ca */ /* 0x000fe400000e0000 */
[C---:B------:R-:W-:Y:S02]  /*2850*/  ISETP.NE.AND P0, PT, R11.reuse, 0x2, PT ;  /* 0x000000020b00780c */ /* 0x040fe40003f05270 */
[----:B------:R-:W-:Y:S02]  /*2860*/  PLOP3.LUT P1, PT, PT, PT, PT, 0x80, 0x8 ;  /* 0x000000000008781c */ /* 0x000fe40003f2f070 */
[----:B-1----:R-:W-:Y:S02]  /*2870*/  SEL R0, RZ, 0x1, P0 ;  /* 0x00000001ff007807 */ /* 0x002fe40000000000 */
[----:B------:R-:W-:-:S02]  /*2880*/  SEL R11, R11, RZ, P0 ;  /* 0x000000ff0b0b7207 */ /* 0x000fc40000000000 */
[----:B------:R-:W-:Y:S01]  /*2890*/  LOP3.LUT R10, R10, R0, RZ, 0x3c, !PT ;  /* 0x000000000a0a7212 */ /* 0x000fe200078e3cff */
[----:B------:R-:W-:Y:S02]  /*28a0*/  UIADD3 UR16, UPT, UPT, UR37, UR7, URZ ;  /* 0x0000000725107290 */ /* 0x000fe4000fffe0ff */
[----:B------:R-:W-:Y:S01]  /*28b0*/  UIADD3 UR20, UPT, UPT, UR27, UR4, URZ ;  /* 0x000000041b147290 */ /* 0x000fe2000fffe0ff */
[----:B------:R-:W-:Y:S11]  /*28c0*/  BRA.U UP1, `(.L_x_42) ;  /* 0xfffffff1013c7547 */ /* 0x000ff6000b83ffff */
[----:B------:R-:W-:Y:S01]  /*28d0*/  UIADD3 UR7, UPT, UPT, UR6, 0x30, URZ ;  /* 0x0000003006077890 */ /* 0x000fe2000fffe0ff */
[----:B------:R-:W-:-:S03]  /*28e0*/  SHF.L.U32 R2, R12, 0x1f, RZ ;  /* 0x0000001f0c027819 */ /* 0x000fc600000006ff */
[----:B------:R-:W-:-:S09]  /*28f0*/  ULEA UR4, UR5, UR7, 0x3 ;  /* 0x0000000705047291 */ /* 0x000fd2000f8e18ff */
[----:B------:R-:W1:Y:S02]  /*2900*/  SYNCS.PHASECHK.TRANS64.TRYWAIT P0, [UR4], R2 ;  /* 0x00000002ff0075a7 */ /* 0x000e640008001104 */
[----:B-1----:R-:W-:Y:S05]  /*2910*/  @!P0 BRA `(.L_x_43) ;  /* 0x0000007c00e48947 */ /* 0x002fea0003800000 */
.L_x_181:
[----:B------:R-:W-:-:S04]  /*2920*/  UIADD3 UR4, UPT, UPT, UR5, 0x1, URZ ;  /* 0x0000000105047890 */ /* 0x000fc8000fffe0ff */
[----:B------:R-:W-:-:S04]  /*2930*/  UISETP.NE.AND UP0, UPT, UR4, 0x6, UPT ;  /* 0x000000060400788c */ /* 0x000fc8000bf05270 */
[----:B------:R-:W-:Y:S02]  /*2940*/  USEL UR6, URZ, 0x1, UP0 ;  /* 0x00000001ff067887 */ /* 0x000fe40008000000 */
[----:B------:R-:W-:-:S04]  /*2950*/  USEL UR4, UR4, URZ, UP0 ;  /* 0x000000ff04047287 */ /* 0x000fc80008000000 */
[----:B------:R-:W-:Y:S01]  /*2960*/  ULEA UR5, UR4, UR7, 0x3 ;  /* 0x0000000704057291 */ /* 0x000fe2000f8e18ff */
[----:B-1----:R-:W-:-:S04]  /*2970*/  LOP3.LUT R2, R12, UR6, RZ, 0x3c, !PT ;  /* 0x000000060c027c12 */ /* 0x002fc8000f8e3cff */
[----:B------:R-:W-:-:S04]  /*2980*/  SHF.L.U32 R3, R2, 0x1f, RZ ;  /* 0x0000001f02037819 */ /* 0x000fc800000006ff */
[----:B------:R-:W1:Y:S02]  /*2990*/  SYNCS.PHASECHK.TRANS64.TRYWAIT P0, [UR5], R3 ;  /* 0x00000003ff0075a7 */ /* 0x000e640008001105 */
[----:B-1----:R-:W-:Y:S05]  /*29a0*/  @!P0 BRA `(.L_x_44) ;  /* 0x0000007c00d88947 */ /* 0x002fea0003800000 */
.L_x_183:
[----:B------:R-:W-:-:S04]  /*29b0*/  UIADD3 UR4, UPT, UPT, UR4, 0x1, URZ ;  /* 0x0000000104047890 */ /* 0x000fc8000fffe0ff */
[----:B------:R-:W-:-:S04]  /*29c0*/  UISETP.NE.AND UP0, UPT, UR4, 0x6, UPT ;  /* 0x000000060400788c */ /* 0x000fc8000bf05270 */
[----:B------:R-:W-:Y:S02]  /*29d0*/  USEL UR6, URZ, 0x1, UP0 ;  /* 0x00000001ff067887 */ /* 0x000fe40008000000 */
[----:B------:R-:W-:-:S04]  /*29e0*/  USEL UR4, UR4, URZ, UP0 ;  /* 0x000000ff04047287 */ /* 0x000fc80008000000 */
[----:B------:R-:W-:Y:S01]  /*29f0*/  ULEA UR5, UR4, UR7, 0x3 ;  /* 0x0000000704057291 */ /* 0x000fe2000f8e18ff */
[----:B------:R-:W-:-:S04]  /*2a00*/  LOP3.LUT R2, R2, UR6, RZ, 0x3c, !PT ;  /* 0x0000000602027c12 */ /* 0x000fc8000f8e3cff */
[----:B-1----:R-:W-:-:S04]  /*2a10*/  SHF.L.U32 R3, R2, 0x1f, RZ ;  /* 0x0000001f02037819 */ /* 0x002fc800000006ff */
[----:B------:R-:W1:Y:S02]  /*2a20*/  SYNCS.PHASECHK.TRANS64.TRYWAIT P0, [UR5], R3 ;  /* 0x00000003ff0075a7 */ /* 0x000e640008001105 */
[----:B-1----:R-:W-:Y:S05]  /*2a30*/  @!P0 BRA `(.L_x_45) ;  /* 0x0000007c00cc8947 */ /* 0x002fea0003800000 */
.L_x_185:
        /* <DEDUP_REMOVED lines=9> */
.L_x_187:
        /* <DEDUP_REMOVED lines=9> */
.L_x_189:
[----:B------:R-:W-:-:S04]  /*2b60*/  UIADD3 UR4, UPT, UPT, UR4, 0x1, URZ ;  /* 0x0000000104047890 */ /* 0x000fc8000fffe0ff */
[----:B------:R-:W-:-:S04]  /*2b70*/  UISETP.NE.AND UP0, UPT, UR4, 0x6, UPT ;  /* 0x000000060400788c */ /* 0x000fc8000bf05270 */
[----:B------:R-:W-:Y:S02]  /*2b80*/  USEL UR5, URZ, 0x1, UP0 ;  /* 0x00000001ff057887 */ /* 0x000fe40008000000 */
[----:B------:R-:W-:-:S04]  /*2b90*/  USEL UR4, UR4, URZ, UP0 ;  /* 0x000000ff04047287 */ /* 0x000fc80008000000 */
[----:B------:R-:W-:Y:S01]  /*2ba0*/  ULEA UR4, UR4, UR7, 0x3 ;  /* 0x0000000704047291 */ /* 0x000fe2000f8e18ff */
[----:B------:R-:W-:-:S04]  /*2bb0*/  LOP3.LUT R2, R2, UR5, RZ, 0x3c, !PT ;  /* 0x0000000502027c12 */ /* 0x000fc8000f8e3cff */
[----:B------:R-:W-:Y:S01]  /*2bc0*/  SHF.L.U32 R2, R2, 0x1f, RZ ;  /* 0x0000001f02027819 */ /* 0x000fe200000006ff */
[----:B-1----:R-:W-:-:S07]  /*2bd0*/  IMAD.U32 R0, RZ, RZ, UR4 ;  /* 0x00000004ff007e24 */ /* 0x002fce000f8e00ff */
.L_x_48:
[----:B-1----:R1:W2:Y:S02]  /*2be0*/  SYNCS.PHASECHK.TRANS64.TRYWAIT P0, [R0+URZ], R2 ;  /* 0x00000002000075a7 */ /* 0x0022a400080011ff */
[----:B--2---:R-:W-:Y:S05]  /*2bf0*/  @!P0 NANOSLEEP.SYNCS 0x989680 ;  /* 0x009896800000895d */ /* 0x004fea0003900000 */
[----:B------:R-:W2:Y:S02]  /*2c00*/  @!P0 SYNCS.PHASECHK.TRANS64 P0, [R0+URZ], R2 ;  /* 0x00000002000085a7 */ /* 0x000ea400080010ff */
[----:B--2---:R-:W-:Y:S05]  /*2c10*/  @P0 EXIT ;  /* 0x000000000000094d */ /* 0x004fea0003800000 */
[----:B------:R-:W-:Y:S05]  /*2c20*/  BRA `(.L_x_48) ;  /* 0xfffffffc00ec7947 */ /* 0x000fea000383ffff */
.L_x_22:
[----:B------:R-:W-:-:S04]  /*2c30*/  UISETP.NE.AND UP0, UPT, UR52, URZ, UPT ;  /* 0x000000ff3400728c */ /* 0x000fc8000bf05270 */
[----:B------:R-:W-:-:S09]  /*2c40*/  UISETP.NE.OR UP0, UPT, UR17, 0x1, UP0 ;  /* 0x000000011100788c */ /* 0x000fd20008705670 */
[----:B------:R-:W-:Y:S05]  /*2c50*/  BRA.U UP0, `(.L_x_49) ;  /* 0x0000000500487547 */ /* 0x000fea000b800000 */
[----:B------:R-:W-:Y:S01]  /*2c60*/  ISETP.GE.U32.AND P2, PT, R0, 0x8, PT ;  /* 0x000000080000780c */ /* 0x000fe20003f46070 */
[----:B------:R-:W-:Y:S01]  /*2c70*/  IMAD.MOV.U32 R12, RZ, RZ, 0x1 ;  /* 0x00000001ff0c7424 */ /* 0x000fe200078e00ff */
[----:B------:R-:W-:Y:S02]  /*2c80*/  CS2R R10, SRZ ;  /* 0x00000000000a7805 */ /* 0x000fe4000001ff00 */
[----:B------:R-:W-:Y:S01]  /*2c90*/  CS2R R8, SRZ ;  /* 0x0000000000087805 */ /* 0x000fe2000001ff00 */
[----:B------:R-:W-:Y:S01]  /*2ca0*/  UMOV UR6, 0x400 ;  /* 0x0000040000067882 */ /* 0x000fe20000000000 */
[----:B------:R-:W-:Y:S01]  /*2cb0*/  UMOV UR5, URZ ;  /* 0x000000ff00057c82 */ /* 0x000fe20008000000 */
[----:B------:R-:W-:-:S12]  /*2cc0*/  ULEA UR6, UR52, UR6, 0x18 ;  /* 0x0000000634067291 */ /* 0x000fd8000f8ec0ff */
.L_x_53:
[----:B------:R-:W-:Y:S02]  /*2cd0*/  LEA R2, R8, UR6, 0x3 ;  /* 0x0000000608027c11 */ /* 0x000fe4000f8e18ff */
[----:B------:R-:W-:-:S03]  /*2ce0*/  SHF.L.U32 R4, R9, 0x1f, RZ ;  /* 0x0000001f09047819 */ /* 0x000fc600000006ff */
[----:B------:R-:W-:Y:S01]  /*2cf0*/  VIADD R5, R2, 0x120 ;  /* 0x0000012002057836 */ /* 0x000fe20000000000 */
[----:B------:R-:W1:Y:S02]  /*2d00*/  SYNCS.PHASECHK.TRANS64.TRYWAIT P0, [R2+URZ+0x110], R4 ;  /* 0x00011004020075a7 */ /* 0x000e6400080011ff */
[----:B-1----:R-:W-:Y:S05]  /*2d10*/  @!P0 BRA `(.L_x_50) ;  /* 0x0000007c005c8947 */ /* 0x002fea0003800000 */
.L_x_190:
[----:B------:R-:W-:Y:S01]  /*2d20*/  ULEA UR4, UR5, UR6, 0x3 ;  /* 0x0000000605047291 */ /* 0x000fe2000f8e18ff */
[----:B-1----:R-:W-:Y:S01]  /*2d30*/  PRMT R2, RZ, 0x654, R5 ;  /* 0x00000654ff027816 */ /* 0x002fe20000000005 */
[----:B------:R-:W-:Y:S01]  /*2d40*/  @!P2 IMAD.MOV.U32 R4, RZ, RZ, 0x10 ;  /* 0x00000010ff04a424 */ /* 0x000fe200078e00ff */
[----:B------:R-:W-:Y:S01]  /*2d50*/  SHF.L.U32 R5, R12, 0x1f, RZ ;  /* 0x0000001f0c057819 */ /* 0x000fe200000006ff */
[----:B------:R-:W-:Y:S01]  /*2d60*/  UIADD3 UR7, UPT, UPT, UR4, 0xb0, URZ ;  /* 0x000000b004077890 */ /* 0x000fe2000fffe0ff */
[----:B------:R1:W-:Y:S05]  /*2d70*/  SYNCS.ARRIVE.TRANS64.RED.A1T0 RZ, [R2+URZ], RZ ;  /* 0x000000ff02ff79a7 */ /* 0x0003ea00081004ff */
[----:B------:R-:W-:Y:S01]  /*2d80*/  IMAD.U32 R6, RZ, RZ, UR7 ;  /* 0x00000007ff067e24 */ /* 0x000fe2000f8e00ff */
[----:B------:R-:W2:Y:S04]  /*2d90*/  SYNCS.PHASECHK.TRANS64.TRYWAIT P0, [UR4+0xc0], R5 ;  /* 0x0000c005ff0075a7 */ /* 0x000ea80008001104 */
[----:B------:R-:W-:Y:S01]  /*2da0*/  PRMT R6, R0, 0x654, R6 ;  /* 0x0000065400067816 */ /* 0x000fe20000000006 */
[----:B-12---:R-:W-:Y:S06]  /*2db0*/  @!P0 BRA `(.L_x_51) ;  /* 0x0000007c00488947 */ /* 0x006fec0003800000 */
.L_x_192:
[----:B------:R-:W-:Y:S01]  /*2dc0*/  ULEA UR8, UR5, UR6, 0x4 ;  /* 0x0000000605087291 */ /* 0x000fe2000f8e20ff */
[----:B------:R-:W-:Y:S01]  /*2dd0*/  SEL R3, R6, R3, !P2 ;  /* 0x0000000306037207 */ /* 0x000fe20005000000 */
[----:B------:R-:W-:Y:S01]  /*2de0*/  UIADD3 UR9, UPT, UPT, UR4, 0xb0, URZ ;  /* 0x000000b004097890 */ /* 0x000fe2000fffe0ff */
[----:B-1----:R-:W-:Y:S01]  /*2df0*/  LEA R2, R11, UR6, 0x3 ;  /* 0x000000060b027c11 */ /* 0x002fe2000f8e18ff */
[----:B------:R-:W-:Y:S01]  /*2e00*/  UIADD3 UR8, UPT, UPT, UR8, 0x140, URZ ;  /* 0x0000014008087890 */ /* 0x000fe2000fffe0ff */
[----:B------:R1:W-:Y:S01]  /*2e10*/  @!P2 SYNCS.ARRIVE.TRANS64.RED RZ, [R3+URZ], R4 ;  /* 0x0000000403ffa9a7 */ /* 0x0003e200080004ff */
[----:B------:R-:W-:Y:S01]  /*2e20*/  UIADD3 UR4, UPT, UPT, UR5, 0x1, URZ ;  /* 0x0000000105047890 */ /* 0x000fe2000fffe0ff */
[----:B------:R-:W-:-:S03]  /*2e30*/  VIADD R8, R8, 0x1 ;  /* 0x0000000108087836 */ /* 0x000fc60000000000 */
[----:B------:R-:W-:Y:S02]  /*2e40*/  UISETP.NE.AND UP0, UPT, UR4, 0x2, UPT ;  /* 0x000000020400788c */ /* 0x000fe4000bf05270 */
[----:B------:R-:W-:Y:S01]  /*2e50*/  ISETP.NE.AND P0, PT, R8, 0x2, PT ;  /* 0x000000020800780c */ /* 0x000fe20003f05270 */
[----:B------:R-:W-:Y:S06]  /*2e60*/  UGETNEXTWORKID.BROADCAST [UR8], [UR9] ;  /* 0x00000000080073ca */ /* 0x000fec0008000100 */
[----:B------:R-:W-:Y:S02]  /*2e70*/  USEL UR7, URZ, 0x1, UP0 ;  /* 0x00000001ff077887 */ /* 0x000fe40008000000 */
[----:B------:R-:W-:-:S04]  /*2e80*/  USEL UR5, UR4, URZ, UP0 ;  /* 0x000000ff04057287 */ /* 0x000fc80008000000 */
[----:B------:R-:W-:Y:S02]  /*2e90*/  LOP3.LUT R12, R12, UR7, RZ, 0x3c, !PT ;  /* 0x000000070c0c7c12 */ /* 0x000fe4000f8e3cff */
[----:B-1----:R-:W-:-:S04]  /*2ea0*/  SHF.L.U32 R4, R10, 0x1f, RZ ;  /* 0x0000001f0a047819 */ /* 0x002fc800000006ff */
[----:B------:R-:W1:Y:S02]  /*2eb0*/  SYNCS.PHASECHK.TRANS64.TRYWAIT P1, [R2+URZ+0xb0], R4 ;  /* 0x0000b004020075a7 */ /* 0x000e6400080211ff */
[----:B-1----:R-:W-:Y:S05]  /*2ec0*/  @!P1 BRA `(.L_x_52) ;  /* 0x0000007c001c9947 */ /* 0x002fea0003800000 */
.L_x_193:
[C---:B-1----:R-:W-:Y:S01]  /*2ed0*/  LEA R4, R11.reuse, UR6, 0x4 ;  /* 0x000000060b047c11 */ /* 0x042fe2000f8e20ff */
[----:B------:R-:W-:Y:S01]  /*2ee0*/  VIADD R2, R2, 0xc0 ;  /* 0x000000c002027836 */ /* 0x000fe20000000000 */
[----:B------:R-:W-:Y:S01]  /*2ef0*/  SEL R8, R8, RZ, P0 ;  /* 0x000000ff08087207 */ /* 0x000fe20000000000 */
[----:B------:R-:W-:-:S03]  /*2f00*/  VIADD R11, R11, 0x1 ;  /* 0x000000010b0b7836 */ /* 0x000fc60000000000 */
[----:B------:R-:W1:Y:S01]  /*2f10*/  LDS.128 R4, [R4+0x140] ;  /* 0x0001400004047984 */ /* 0x000e620000000c00 */
[----:B------:R-:W-:Y:S02]  /*2f20*/  PRMT R2, RZ, 0x654, R2 ;  /* 0x00000654ff027816 */ /* 0x000fe40000000002 */
[C---:B------:R-:W-:Y:S01]  /*2f30*/  ISETP.NE.AND P1, PT, R11.reuse, 0x2, PT ;  /* 0x000000020b00780c */ /* 0x040fe20003f25270 */
[----:B------:R-:W-:Y:S01]  /*2f40*/  @!PT LDS RZ, [RZ] ;  /* 0x00000000fffff984 */ /* 0x000fe20000000800 */
[----:B------:R-:W-:Y:S01]  /*2f50*/  @!PT LDS RZ, [RZ] ;  /* 0x00000000fffff984 */ /* 0x000fe20000000800 */
[----:B------:R-:W-:Y:S01]  /*2f60*/  @!PT LDS RZ, [RZ] ;  /* 0x00000000fffff984 */ /* 0x000fe20000000800 */
[----:B------:R-:W-:Y:S01]  /*2f70*/  @!PT LDS RZ, [RZ] ;  /* 0x00000000fffff984 */ /* 0x000fe20000000800 */
[----:B------:R2:W-:Y:S06]  /*2f80*/  MEMBAR.ALL.CTA ;  /* 0x0000000000007992 */ /* 0x0005ec0000008000 */
[----:B--2---:R-:W2:Y:S01]  /*2f90*/  FENCE.VIEW.ASYNC.S ;  /* 0x00000000000073c6 */ /* 0x004ea20000000000 */
[----:B------:R-:W-:Y:S01]  /*2fa0*/  SEL R11, R11, RZ, P1 ;  /* 0x000000ff0b0b7207 */ /* 0x000fe20000800000 */
[----:B--2---:R2:W-:Y:S01]  /*2fb0*/  SYNCS.ARRIVE.TRANS64.RED.A1T0 RZ, [R2+URZ], RZ ;  /* 0x000000ff02ff79a7 */ /* 0x0045e200081004ff */
[----:B-1----:R-:W-:-:S02]  /*2fc0*/  LOP3.LUT P3, RZ, R6, 0x1, RZ, 0xc0, !PT ;  /* 0x0000000106ff7812 */ /* 0x002fc4000786c0ff */
[----:B------:R-:W-:-:S04]  /*2fd0*/  SEL R4, RZ, 0x1, P1 ;  /* 0x00000001ff047807 */ /* 0x000fc80000800000 */
[----:B------:R-:W-:Y:S02]  /*2fe0*/  LOP3.LUT R10, R10, R4, RZ, 0x3c, !PT ;  /* 0x000000040a0a7212 */ /* 0x000fe400078e3cff */
[----:B--2---:R-:W-:-:S04]  /*2ff0*/  SEL R2, RZ, 0x1, P0 ;  /* 0x00000001ff027807 */ /* 0x004fc80000000000 */
[----:B------:R-:W-:Y:S01]  /*3000*/  LOP3.LUT R9, R9, R2, RZ, 0x3c, !PT ;  /* 0x0000000209097212 */ /* 0x000fe200078e3cff */
[----:B------:R-:W-:Y:S06]  /*3010*/  @P3 BRA `(.L_x_53) ;  /* 0xfffffffc002c3947 */ /* 0x000fec000383ffff */
[----:B------:R-:W-:Y:S01]  /*3020*/  ULEA UR4, UR5, UR6, 0x3 ;  /* 0x0000000605047291 */ /* 0x000fe2000f8e18ff */
[----:B------:R-:W-:-:S08]  /*3030*/  SHF.L.U32 R2, R12, 0x1f, RZ ;  /* 0x0000001f0c027819 */ /* 0x000fd000000006ff */
[----:B------:R-:W1:Y:S02]  /*3040*/  SYNCS.PHASECHK.TRANS64 P0, [UR4+0xc0], R2 ;  /* 0x0000c002ff0075a7 */ /* 0x000e640008001004 */
[----:B-1----:R-:W-:Y:S05]  /*3050*/  @P0 BRA `(.L_x_54) ;  /* 0x0000000000080947 */ /* 0x002fea0003800000 */
[----:B------:R-:W1:Y:S02]  /*3060*/  SYNCS.PHASECHK.TRANS64.TRYWAIT P0, [UR4+0xc0], R2 ;  /* 0x0000c002ff0075a7 */ /* 0x000e640008001104 */
[----:B-1----:R-:W-:Y:S05]  /*3070*/  @!P0 BRA `(.L_x_55) ;  /* 0x0000007800c48947 */ /* 0x002fea0003800000 */
.L_x_54:
[----:B------:R-:W-:-:S04]  /*3080*/  UIADD3 UR7, UPT, UPT, UR5, 0x1, URZ ;  /* 0x0000000105077890 */ /* 0x000fc8000fffe0ff */
[----:B------:R-:W-:-:S04]  /*3090*/  UISETP.NE.AND UP0, UPT, UR7, 0x2, UPT ;  /* 0x000000020700788c */ /* 0x000fc8000bf05270 */
[----:B------:R-:W-:Y:S02]  /*30a0*/  USEL UR8, URZ, 0x1, UP0 ;  /* 0x00000001ff087887 */ /* 0x000fe40008000000 */
[----:B------:R-:W-:-:S04]  /*30b0*/  USEL UR7, UR7, URZ, UP0 ;  /* 0x000000ff07077287 */ /* 0x000fc80008000000 */
[----:B------:R-:W-:Y:S01]  /*30c0*/  ULEA UR7, UR7, UR6, 0x3 ;  /* 0x0000000607077291 */ /* 0x000fe2000f8e18ff */
[----:B-1----:R-:W-:-:S04]  /*30d0*/  LOP3.LUT R2, R12, UR8, RZ, 0x3c, !PT ;  /* 0x000000080c027c12 */ /* 0x002fc8000f8e3cff */
[----:B------:R-:W-:-:S04]  /*30e0*/  SHF.L.U32 R0, R2, 0x1f, RZ ;  /* 0x0000001f02007819 */ /* 0x000fc800000006ff */
[----:B------:R-:W1:Y:S02]  /*30f0*/  SYNCS.PHASECHK.TRANS64 P0, [UR7+0xc0], R0 ;  /* 0x0000c000ff0075a7 */ /* 0x000e640008001007 */
[----:B-1----:R-:W-:Y:S05]  /*3100*/  @P0 EXIT ;  /* 0x000000000000094d */ /* 0x002fea0003800000 */
[----:B------:R-:W-:Y:S02]  /*3110*/  SHF.L.U32 R2, R2, 0x1f, RZ ;  /* 0x0000001f02027819 */ /* 0x000fe400000006ff */
[----:B------:R-:W-:-:S07]  /*3120*/  MOV R0, UR7 ;  /* 0x0000000700007c02 */ /* 0x000fce0008000f00 */
.L_x_56:
[----:B-1----:R1:W2:Y:S02]  /*3130*/  SYNCS.PHASECHK.TRANS64.TRYWAIT P0, [R0+URZ+0xc0], R2 ;  /* 0x0000c002000075a7 */ /* 0x0022a400080011ff */
[----:B--2---:R-:W-:Y:S05]  /*3140*/  @!P0 NANOSLEEP.SYNCS 0x989680 ;  /* 0x009896800000895d */ /* 0x004fea0003900000 */
[----:B------:R-:W2:Y:S02]  /*3150*/  @!P0 SYNCS.PHASECHK.TRANS64 P0, [R0+URZ+0xc0], R2 ;  /* 0x0000c002000085a7 */ /* 0x000ea400080010ff */
[----:B--2---:R-:W-:Y:S05]  /*3160*/  @P0 EXIT ;  /* 0x000000000000094d */ /* 0x004fea0003800000 */
[----:B------:R-:W-:Y:S05]  /*3170*/  BRA `(.L_x_56) ;  /* 0xfffffffc00ec7947 */ /* 0x000fea000383ffff */
.L_x_49:
[----:B------:R-:W-:Y:S05]  /*3180*/  BRA.U UP4, `(.L_x_57) ;  /* 0x0000000d04bc7547 */ /* 0x000fea000b800000 */
[----:B------:R-:W-:Y:S01]  /*3190*/  UMOV UR4, 0x40 ;  /* 0x0000004000047882 */ /* 0x000fe20000000000 */
[----:B------:R-:W-:Y:S01]  /*31a0*/  NOP ;  /* 0x0000000000007918 */ /* 0x000fe20000000000 */
[----:B------:R-:W-:Y:S01]  /*31b0*/  ULEA UR5, UR52, UR4, 0x18 ;  /* 0x0000000434057291 */ /* 0x000fe2000f8ec0ff */
[----:B------:R-:W-:Y:S02]  /*31c0*/  UMOV UR6, 0x400 ;  /* 0x0000040000067882 */ /* 0x000fe40000000000 */
[----:B------:R-:W-:-:S06]  /*31d0*/  ULEA UR6, UR52, UR6, 0x18 ;  /* 0x0000000634067291 */ /* 0x000fcc000f8ec0ff */
[----:B------:R-:W1:Y:S02]  /*31e0*/  LDS.U8 R0, [UR5+0x1c] ;  /* 0x00001c05ff007984 */ /* 0x000e640008000000 */
[----:B-1----:R-:W-:-:S13]  /*31f0*/  ISETP.NE.AND P0, PT, R0, RZ, PT ;  /* 0x000000ff0000720c */ /* 0x002fda0003f05270 */
[----:B------:R-:W-:Y:S05]  /*3200*/  @P0 BRA `(.L_x_58) ;  /* 0x0000000000580947 */ /* 0x000fea0003800000 */
[----:B------:R-:W-:-:S13]  /*3210*/  ELECT P0, URZ, PT ;  /* 0x0000000000ff782f */ /* 0x000fda0003800000 */
[----:B------:R-:W-:Y:S05]  /*3220*/  @!P0 BRA `(.L_x_59) ;  /* 0x0000000000608947 */ /* 0x000fea0003800000 */
[----:B------:R-:W-:Y:S01]  /*3230*/  UMOV UR4, 0x10 ;  /* 0x0000001000047882 */ /* 0x000fe20000000000 */
[----:B------:R-:W-:Y:S01]  /*3240*/  HFMA2 R0, -RZ, RZ, 0, 5.9604644775390625e-08 ;  /* 0x00000001ff007431 */ /* 0x000fe200000001ff */
[----:B------:R-:W-:-:S03]  /*3250*/  MOV R3, 0xffff ;  /* 0x0000ffff00037802 */ /* 0x000fc60000000f00 */
[----:B------:R-:W-:Y:S04]  /*3260*/  DEPBAR.LE SB1, 0x36 ;  /* 0x00009d800000791a */ /* 0x000fe80000000000 */
[----:B------:R-:W1:Y:S02]  /*3270*/  UTCATOMSWS.FIND_AND_SET.ALIGN UP0, UR4, UR4 ;  /* 0x00000004000475e3 */ /* 0x000e640008000800 */
[----:B-1----:R-:W-:Y:S01]  /*3280*/  MOV R4, UR4 ;  /* 0x0000000400047c02 */ /* 0x002fe20008000f00 */
[----:B------:R-:W-:Y:S06]  /*3290*/  BRA.U UP0, `(.L_x_60) ;  /* 0x0000000100187547 */ /* 0x000fec000b800000 */
.L_x_61:
[----:B------:R-:W-:Y:S05]  /*32a0*/  NANOSLEEP 0x64 ;  /* 0x000000640000795d */ /* 0x000fea0003800000 */
[----:B------:R-:W-:-:S05]  /*32b0*/  UMOV UR4, 0x10 ;  /* 0x0000001000047882 */ /* 0x000fca0000000000 */
[----:B------:R-:W-:Y:S04]  /*32c0*/  DEPBAR.LE SB1, 0x36 ;  /* 0x00009d800000791a */ /* 0x000fe80000000000 */
[----:B------:R-:W1:Y:S02]  /*32d0*/  UTCATOMSWS.FIND_AND_SET.ALIGN UP0, UR4, UR4 ;  /* 0x00000004000475e3 */ /* 0x000e640008000800 */
[----:B-1----:R-:W-:Y:S01]  /*32e0*/  MOV R4, UR4 ;  /* 0x0000000400047c02 */ /* 0x002fe20008000f00 */
[----:B------:R-:W-:Y:S05]  /*32f0*/  BRA.U !UP0, `(.L_x_61) ;  /* 0xfffffffd08e87547 */ /* 0x000fea000b83ffff */
.L_x_60:
[-C--:B------:R-:W-:Y:S02]  /*3300*/  SHF.L.U32 R3, R3, R4.reuse, RZ ;  /* 0x0000000403037219 */ /* 0x080fe400000006ff */
[----:B------:R-:W-:Y:S01]  /*3310*/  SHF.L.U32 R0, R0, R4, RZ ;  /* 0x0000000400007219 */ /* 0x000fe200000006ff */
[----:B------:R-:W-:Y:S02]  /*3320*/  IMAD.SHL.U32 R4, R4, 0x20, RZ ;  /* 0x0000002004047824 */ /* 0x000fe400078e00ff */
[----:B------:R1:W-:Y:S04]  /*3330*/  ATOMS.OR RZ, [UR5+0x14], R3 ;  /* 0x00001403ffff798c */ /* 0x0003e8000b000005 */
[----:B------:R1:W-:Y:S04]  /*3340*/  ATOMS.OR RZ, [UR5+0x18], R0 ;  /* 0x00001800ffff798c */ /* 0x0003e8000b000005 */
[----:B------:R1:W-:Y:S01]  /*3350*/  STS [UR6+0x160], R4 ;  /* 0x00016004ff007988 */ /* 0x0003e20008000806 */
[----:B------:R-:W-:Y:S05]  /*3360*/  BRA `(.L_x_59) ;  /* 0x0000000000107947 */ /* 0x000fea0003800000 */
.L_x_58:
[----:B------:R-:W-:Y:S02]  /*3370*/  MOV R0, 0xffffffff ;  /* 0xffffffff00007802 */ /* 0x000fe40000000f00 */
[----:B------:R-:W-:-:S03]  /*3380*/  MOV R4, 0x33b0 ;  /* 0x000033b000047802 */ /* 0x000fc60000000f00 */
[----:B------:R1:W-:Y:S04]  /*3390*/  STS [UR6+0x160], R0 ;  /* 0x00016000ff007988 */ /* 0x0003e80008000806 */
[----:B-1---5:R-:W-:Y:S05]  /*33a0*/  CALL.REL.NOINC `($__internal_1_$__cuda_sm10x_tcgen05_guardrail_trap_phase_invalid_during_alloc) ;  /* 0x0000008000c07944 */ /* 0x022fea0003c00000 */
.L_x_59:
[----:B------:R-:W-:Y:S05]  /*33b0*/  WARPSYNC.ALL ;  /* 0x0000000000007948 */ /* 0x000fea0003800000 */
[----:B------:R-:W2:Y:S01]  /*33c0*/  S2UR UR4, SR_CgaCtaId ;  /* 0x00000000000479c3 */ /* 0x000ea20000008800 */
[----:B------:R-:W-:Y:S01]  /*33d0*/  UMOV UR26, 0x400 ;  /* 0x00000400001a7882 */ /* 0x000fe20000000000 */
[----:B------:R-:W-:-:S06]  /*33e0*/  NOP ;  /* 0x0000000000007918 */ /* 0x000fcc0000000000 */
[----:B------:R-:W-:Y:S06]  /*33f0*/  BAR.ARV 0x6, 0xa0 ;  /* 0x0182800000007b1d */ /* 0x000fec0000002000 */
[----:B------:R-:W3:Y:S01]  /*3400*/  LDCU UR5, c[0x0][0x38c] ;  /* 0x00007180ff0577ac */ /* 0x000ee20008000800 */
[----:B------:R-:W-:Y:S01]  /*3410*/  LOP3.LUT R2, R2, 0xffff, RZ, 0xc0, !PT ;  /* 0x0000ffff02027812 */ /* 0x000fe200078ec0ff */
[----:B------:R-:W-:Y:S01]  /*3420*/  IMAD.MOV.U32 R11, RZ, RZ, 0x1 ;  /* 0x00000001ff0b7424 */ /* 0x000fe200078e00ff */
[----:B------:R-:W-:Y:S01]  /*3430*/  CS2R R8, SRZ ;  /* 0x0000000000087805 */ /* 0x000fe2000001ff00 */
[----:B------:R-:W4:Y:S01]  /*3440*/  LDCU UR7, c[0x0][0x38c] ;  /* 0x00007180ff0777ac */ /* 0x000f220008000800 */
[----:B------:R-:W-:Y:S01]  /*3450*/  R2UR UR27, R2 ;  /* 0x00000000021b72ca */ /* 0x000fe200000e0000 */
[----:B------:R-:W-:Y:S01]  /*3460*/  IMAD.MOV.U32 R10, RZ, RZ, RZ ;  /* 0x000000ffff0a7224 */ /* 0x000fe200078e00ff */
[----:B------:R-:W-:Y:S01]  /*3470*/  UMOV UR31, URZ ;  /* 0x000000ff001f7c82 */ /* 0x000fe20008000000 */
[----:B------:R-:W-:Y:S01]  /*3480*/  UMOV UR22, URZ ;  /* 0x000000ff00167c82 */ /* 0x000fe20008000000 */
[----:B--2---:R-:W-:Y:S01]  /*3490*/  ULEA UR26, UR4, UR26, 0x18 ;  /* 0x0000001a041a7291 */ /* 0x004fe2000f8ec0ff */
[----:B------:R-:W-:Y:S01]  /*34a0*/  UMOV UR38, 0x0 ;  /* 0x0000000000267882 */ /* 0x000fe20000000000 */
[----:B------:R-:W-:-:S02]  /*34b0*/  UMOV UR39, 0x8200910 ;  /* 0x0820091000277882 */ /* 0x000fc40000000000 */
[----:B------:R-:W-:Y:S02]  /*34c0*/  UIADD3 UR4, UPT, UPT, UR26, 0x8400, URZ ;  /* 0x000084001a047890 */ /* 0x000fe4000fffe0ff */
[----:B------:R-:W-:Y:S02]  /*34d0*/  UIADD3 UR6, UPT, UPT, UR26, 0x20400, URZ ;  /* 0x000204001a067890 */ /* 0x000fe4000fffe0ff */
[----:B---3--:R-:W-:Y:S01]  /*34e0*/  UIADD3 UR5, UPT, UPT, UR5, 0x1f, URZ ;  /* 0x0000001f05057890 */ /* 0x008fe2000fffe0ff */
[----:B-1----:R-:W1:Y:S01]  /*34f0*/  LDS R0, [UR26+0x160] ;  /* 0x0001601aff007984 */ /* 0x002e620008000800 */
[----:B------:R-:W-:Y:S01]  /*3500*/  UMOV UR36, 0x0 ;  /* 0x0000000000247882 */ /* 0x000fe20000000000 */
[----:B------:R-:W-:Y:S01]  /*3510*/  UMOV UR37, 0x8200910 ;  /* 0x0820091000257882 */ /* 0x000fe20000000000 */
[----:B------:R-:W-:Y:S02]  /*3520*/  USHF.R.S32.HI UR40, URZ, 0x1f, UR5 ;  /* 0x0000001fff287899 */ /* 0x000fe40008011405 */
[----:B----4-:R-:W-:-:S02]  /*3530*/  UISETP.GE.AND UP4, UPT, UR7, 0x1, UPT ;  /* 0x000000010700788c */ /* 0x010fc4000bf86270 */
[----:B------:R-:W-:Y:S02]  /*3540*/  ULEA.HI UR40, UR40, UR5, URZ, 0x5 ;  /* 0x0000000528287291 */ /* 0x000fe4000f8f28ff */
[----:B------:R-:W-:Y:S02]  /*3550*/  USHF.R.U32.HI UR5, URZ, 0x4, UR4 ;  /* 0x00000004ff057899 */ /* 0x000fe40008011604 */
[----:B------:R-:W-:Y:S02]  /*3560*/  USHF.R.S32.HI UR40, URZ, 0x5, UR40 ;  /* 0x00000005ff287899 */ /* 0x000fe40008011428 */
[----:B------:R-:W-:Y:S02]  /*3570*/  USHF.R.U32.HI UR4, URZ, 0x4, UR6 ;  /* 0x00000004ff047899 */ /* 0x000fe40008011606 */
[----:B------:R-:W-:Y:S02]  /*3580*/  UISETP.LT.AND UP0, UPT, UR40, 0x1, UPT ;  /* 0x000000012800788c */ /* 0x000fe4000bf01270 */
[----:B------:R-:W-:-:S02]  /*3590*/  ULOP3.LUT UR5, UR5, 0x3fff, URZ, 0xc0, !UPT ;  /* 0x00003fff05057892 */ /* 0x000fc4000f8ec0ff */
[----:B------:R-:W-:Y:S02]  /*35a0*/  ULOP3.LUT UR4, UR4, 0x3fff, URZ, 0xc0, !UPT ;  /* 0x00003fff04047892 */ /* 0x000fe4000f8ec0ff */
[----:B------:R-:W-:Y:S02]  /*35b0*/  USEL UR41, UR40, 0x1, !UP0 ;  /* 0x0000000128297887 */ /* 0x000fe4000c000000 */
[----:B------:R-:W-:Y:S02]  /*35c0*/  ULOP3.LUT UR28, UR5, 0x10000, URZ, 0xfc, !UPT ;  /* 0x00010000051c7892 */ /* 0x000fe4000f8efcff */
[----:B------:R-:W-:Y:S02]  /*35d0*/  ULOP3.LUT UR29, UR4, 0x10000, URZ, 0xfc, !UPT ;  /* 0x00010000041d7892 */ /* 0x000fe4000f8efcff */
[----:B------:R-:W-:Y:S01]  /*35e0*/  UIADD3 UR41, UPT, UPT, -UR41, URZ, URZ ;  /* 0x000000ff29297290 */ /* 0x000fe2000fffe1ff */
[----:B------:R-:W-:Y:S01]  /*35f0*/  UMOV UR34, 0x0 ;  /* 0x0000000000227882 */ /* 0x000fe20000000000 */
[----:B------:R-:W-:Y:S01]  /*3600*/  UMOV UR35, 0x8200910 ;  /* 0x0820091000237882 */ /* 0x000fe20000000000 */
[----:B------:R-:W-:Y:S01]  /*3610*/  UMOV UR32, 0x0 ;  /* 0x0000000000207882 */ /* 0x000fe20000000000 */
[----:B------:R-:W-:Y:S01]  /*3620*/  UMOV UR33, 0x8200910 ;  /* 0x0820091000217882 */ /* 0x000fe20000000000 */
[----:B-1----:R-:W-:-:S15]  /*3630*/  R2UR UR42, R0 ;  /* 0x00000000002a72ca */ /* 0x002fde00000e0000 */
.L_x_68:
[----:B------:R-:W-:Y:S02]  /*3640*/  LEA R0, R10, UR26, 0x3 ;  /* 0x0000001a0a007c11 */ /* 0x000fe4000f8e18ff */
[----:B------:R-:W-:Y:S02]  /*3650*/  SHF.L.U32 R2, R9, 0x1f, RZ ;  /* 0x0000001f09027819 */ /* 0x000fe400000006ff */
[----:B------:R-:W-:Y:S01]  /*3660*/  PLOP3.LUT P0, PT, PT, PT, UP4, 0x80, 0x8 ;  /* 0x000000000008781c */ /* 0x000fe20003f0f048 */
[----:B------:R-:W-:Y:S01]  /*3670*/  VIADD R3, R0, 0xc0 ;  /* 0x000000c000037836 */ /* 0x000fe20000000000 */
[----:B-1----:R-:W1:Y:S02]  /*3680*/  SYNCS.PHASECHK.TRANS64.TRYWAIT P1, [R0+URZ+0xb0], R2 ;  /* 0x0000b002000075a7 */ /* 0x002e6400080211ff */
[----:B-1-3--:R-:W-:Y:S09]  /*3690*/  @!P1 BRA `(.L_x_62) ;  /* 0x0000007400549947 */ /* 0x00aff20003800000 */
.L_x_195:
[----:B------:R-:W-:Y:S01]  /*36a0*/  LEA R4, R10, UR26, 0x4 ;  /* 0x0000001a0a047c11 */ /* 0x000fe2000f8e20ff */
[----:B------:R-:W-:Y:S01]  /*36b0*/  @UP4 ULEA UR4, UR22, UR26, 0x3 ;  /* 0x0000001a16044291 */ /* 0x000fe2000f8e18ff */
[----:B------:R-:W-:Y:S01]  /*36c0*/  PLOP3.LUT P2, PT, PT, PT, PT, 0x80, 0x8 ;  /* 0x000000000008781c */ /* 0x000fe20003f4f070 */
[----:B------:R-:W-:Y:S01]  /*36d0*/  ULEA UR30, UR31, UR26, 0x3 ;  /* 0x0000001a1f1e7291 */ /* 0x000fe2000f8e18ff */
[----:B------:R-:W-:Y:S01]  /*36e0*/  PRMT R3, RZ, 0x654, R3 ;  /* 0x00000654ff037816 */ /* 0x000fe20000000003 */
[----:B------:R-:W-:Y:S01]  /*36f0*/  ULEA UR11, UR31, UR42, 0x7 ;  /* 0x0000002a1f0b7291 */ /* 0x000fe2000f8e38ff */
[----:B------:R-:W2:Y:S01]  /*3700*/  LDS.128 R4, [R4+0x140] ;  /* 0x0001400004047984 */ /* 0x000ea20000000c00 */
[----:B-1----:R-:W-:Y:S02]  /*3710*/  @P0 SHF.L.U32 R2, R8, 0x1f, RZ ;  /* 0x0000001f08020819 */ /* 0x002fe400000006ff */
[----:B------:R-:W-:Y:S01]  /*3720*/  SHF.L.U32 R0, R11, 0x1f, RZ ;  /* 0x0000001f0b007819 */ /* 0x000fe200000006ff */
[----:B------:R-:W-:Y:S01]  /*3730*/  @!PT LDS RZ, [RZ] ;  /* 0x00000000fffff984 */ /* 0x000fe20000000800 */
[----:B------:R-:W-:Y:S01]  /*3740*/  @!PT LDS RZ, [RZ] ;  /* 0x00000000fffff984 */ /* 0x000fe20000000800 */
[----:B------:R-:W-:Y:S01]  /*3750*/  @!PT LDS RZ, [RZ] ;  /* 0x00000000fffff984 */ /* 0x000fe20000000800 */
[----:B------:R-:W-:Y:S01]  /*3760*/  @!PT LDS RZ, [RZ] ;  /* 0x00000000fffff984 */ /* 0x000fe20000000800 */
[----:B------:R1:W-:Y:S06]  /*3770*/  MEMBAR.ALL.CTA ;  /* 0x0000000000007992 */ /* 0x0003ec0000008000 */
[----:B-1----:R-:W1:Y:S02]  /*3780*/  FENCE.VIEW.ASYNC.S ;  /* 0x00000000000073c6 */ /* 0x002e640000000000 */
[----:B-1----:R1:W-:Y:S01]  /*3790*/  SYNCS.ARRIVE.TRANS64.RED.A1T0 RZ, [R3+URZ], RZ ;  /* 0x000000ff03ff79a7 */ /* 0x0023e200081004ff */
[----:B------:R1:W3:Y:S01]  /*37a0*/  @P0 SYNCS.PHASECHK.TRANS64.TRYWAIT P2, [UR4], R2 ;  /* 0x00000002ff0005a7 */ /* 0x0002e20008041104 */
[----:B--2---:R-:W-:Y:S01]  /*37b0*/  LOP3.LUT P1, RZ, R6, 0x1, RZ, 0xc0, !PT ;  /* 0x0000000106ff7812 */ /* 0x004fe2000782c0ff */
[----:B------:R-:W2:Y:S02]  /*37c0*/  SYNCS.PHASECHK.TRANS64.TRYWAIT P0, [UR30+0xf0], R0 ;  /* 0x0000f000ff0075a7 */ /* 0x000ea4000800111e */
[----:B-123--:R-:W-:Y:S10]  /*37d0*/  @!P0 BRA `(.L_x_63) ;  /* 0x0000007400188947 */ /* 0x00eff40003800000 */
.L_x_197:
[----:B------:R-:W-:Y:S01]  /*37e0*/  IADD3 R10, PT, PT, R10, 0x1, RZ ;  /* 0x000000010a0a7810 */ /* 0x000fe20007ffe0ff */
[----:B------:R-:W-:Y:S06]  /*37f0*/  BRA.U !UP4, `(.L_x_64) ;  /* 0x000000010cc07547 */ /* 0x000fec000b800000 */
[----:B------:R-:W-:Y:S01]  /*3800*/  UPLOP3.LUT UP2, UPT, UPT, UPT, UPT, 0x40, 0x4 ;  /* 0x000000000004789c */ /* 0x000fe20003f4e870 */
[----:B------:R-:W-:Y:S01]  /*3810*/  UMOV UR24, UR41 ;  /* 0x0000002900187c82 */ /* 0x000fe20008000000 */
[----:B------:R-:W-:Y:S01]  /*3820*/  UMOV UR23, UR40 ;  /* 0x0000002800177c82 */ /* 0x000fe20008000000 */
[----:B------:R-:W-:-:S08]  /*3830*/  UMOV UR10, UR22 ;  /* 0x00000016000a7c82 */ /* 0x000fd00008000000 */
.L_x_67:
[----:B------:R-:W-:Y:S02]  /*3840*/  UIADD3 UR24, UPT, UPT, UR24, 0x1, URZ ;  /* 0x0000000118187890 */ /* 0x000fe4000fffe0ff */
[----:B--2---:R-:W-:Y:S02]  /*3850*/  ULEA UR5, UR10, UR26, 0x3 ;  /* 0x0000001a0a057291 */ /* 0x004fe4000f8e18ff */
[----:B------:R-:W-:Y:S01]  /*3860*/  UISETP.NE.AND UP3, UPT, UR24, URZ, UPT ;  /* 0x000000ff1800728c */ /* 0x000fe2000bf65270 */
[----:B---3--:R-:W-:Y:S10]  /*3870*/  @P2 BRA `(.L_x_65) ;  /* 0x00000000000c2947 */ /* 0x008ff40003800000 */
[----:B-1----:R-:W-:Y:S04]  /*3880*/  SHF.L.U32 R2, R8, 0x1f, RZ ;  /* 0x0000001f08027819 */ /* 0x002fe800000006ff */
[----:B------:R-:W1:Y:S02]  /*3890*/  SYNCS.PHASECHK.TRANS64.TRYWAIT P0, [UR5], R2 ;  /* 0x00000002ff0075a7 */ /* 0x000e640008001105 */
[----:B-1----:R-:W-:Y:S05]  /*38a0*/  @!P0 BRA `(.L_x_66) ;  /* 0x0000007000fc8947 */ /* 0x002fea0003800000 */
.L_x_65:
[----:B------:R-:W-:Y:S01]  /*38b0*/  UISETP.NE.AND UP0, UPT, UR23, 0x1, UPT ;  /* 0x000000011700788c */ /* 0x000fe2000bf05270 */
[----:B------:R-:W-:Y:S01]  /*38c0*/  PLOP3.LUT P2, PT, PT, PT, PT, 0x80, 0x8 ;  /* 0x000000000008781c */ /* 0x000fe20003f4f070 */
[----:B------:R-:W-:Y:S02]  /*38d0*/  UIADD3 UR4, UPT, UPT, UR10, 0x1, URZ ;  /* 0x000000010a047890 */ /* 0x000fe4000fffe0ff */
[----:B------:R-:W-:Y:S02]  /*38e0*/  UIADD3 UR25, UPT, UPT, UR5, 0x30, URZ ;  /* 0x0000003005197890 */ /* 0x000fe4000fffe0ff */
[----:B------:R-:W-:Y:S01]  /*38f0*/  UISETP.NE.AND UP1, UPT, UR4, 0x6, UPT ;  /* 0x000000060400788c */ /* 0x000fe2000bf25270 */
[----:B------:R-:W-:Y:S01]  /*3900*/  PLOP3.LUT P0, PT, PT, PT, UP0, 0x80, 0x8 ;  /* 0x000000000008781c */ /* 0x000fe20003f0f008 */
[----:B------:R-:W-:Y:S02]  /*3910*/  UIADD3 UR23, UPT, UPT, UR23, -0x1, URZ ;  /* 0xffffffff17177890 */ /* 0x000fe4000fffe0ff */
[----:B------:R-:W-:Y:S02]  /*3920*/  USEL UR6, URZ, 0x1, UP1 ;  /* 0x00000001ff067887 */ /* 0x000fe40008800000 */
[----:B------:R-:W-:Y:S01]  /*3930*/  USEL UR22, UR4, URZ, UP1 ;  /* 0x000000ff04167287 */ /* 0x000fe20008800000 */
[----:B------:R-:W-:Y:S01]  /*3940*/  UMOV UR7, 0x40004040 ;  /* 0x4000404000077882 */ /* 0x000fe20000000000 */
[----:B------:R-:W-:Y:S02]  /*3950*/  UMOV UR5, 0x40004040 ;  /* 0x4000404000057882 */ /* 0x000fe40000000000 */
[----:B------:R-:W-:Y:S01]  /*3960*/  @UP0 ULEA UR4, UR22, UR26, 0x3 ;  /* 0x0000001a16040291 */ /* 0x000fe2000f8e18ff */
[----:B------:R-:W-:Y:S01]  /*3970*/  LOP3.LUT R8, R8, UR6, RZ, 0x3c, !PT ;  /* 0x0000000608087c12 */ /* 0x000fe2000f8e3cff */
[----:B------:R-:W-:Y:S01]  /*3980*/  ULEA UR6, UR10, UR29, 0xa ;  /* 0x0000001d0a067291 */ /* 0x000fe2000f8e50ff */
[----:B------:R-:W-:Y:S02]  /*3990*/  UMOV UR21, 0x40004040 ;  /* 0x4000404000157882 */ /* 0x000fe40000000000 */
[----:B-1----:R-:W-:Y:S01]  /*39a0*/  @P0 SHF.L.U32 R0, R8, 0x1f, RZ ;  /* 0x0000001f08000819 */ /* 0x002fe200000006ff */
[----:B------:R-:W-:Y:S02]  /*39b0*/  UIADD3 UR20, UPT, UPT, UR6, 0x2, URZ ;  /* 0x0000000206147890 */ /* 0x000fe4000fffe0ff */
[----:B------:R-:W-:Y:S01]  /*39c0*/  UIADD3 UR16, UPT, UPT, UR6, 0x4, URZ ;  /* 0x0000000406107890 */ /* 0x000fe2000fffe0ff */
[----:B------:R2:W3:Y:S01]  /*39d0*/  @P0 SYNCS.PHASECHK.TRANS64.TRYWAIT P2, [UR4], R0 ;  /* 0x00000000ff0005a7 */ /* 0x0004e20008041104 */
[----:B------:R-:W-:Y:S02]  /*39e0*/  ULEA UR4, UR10, UR28, 0xa ;  /* 0x0000001c0a047291 */ /* 0x000fe4000f8e50ff */
[----:B------:R-:W-:Y:S02]  /*39f0*/  UIADD3 UR12, UPT, UPT, UR6, 0x6, URZ ;  /* 0x00000006060c7890 */ /* 0x000fe4000fffe0ff */
[----:B------:R-:W-:Y:S02]  /*3a00*/  UIADD3 UR18, UPT, UPT, UR4, 0x2, URZ ;  /* 0x0000000204127890 */ /* 0x000fe4000fffe0ff */
[----:B------:R-:W-:Y:S02]  /*3a10*/  UIADD3 UR14, UPT, UPT, UR4, 0x4, URZ ;  /* 0x00000004040e7890 */ /* 0x000fe4000fffe0ff */
[----:B------:R-:W-:Y:S01]  /*3a20*/  UIADD3 UR8, UPT, UPT, UR4, 0x6, URZ ;  /* 0x0000000604087890 */ /* 0x000fe2000fffe0ff */
[----:B------:R2:W-:Y:S01]  /*3a30*/  UTCHMMA gdesc[UR4], gdesc[UR6], tmem[UR11], tmem[UR38], idesc[UR39], UP2 ;  /* 0x00ff2606040075ea */ /* 0x0005e2000900000b */
[----:B------:R-:W-:Y:S01]  /*3a40*/  UPLOP3.LUT UP2, UPT, UPT, UPT, UPT, 0x80, 0x8 ;  /* 0x000000000008789c */ /* 0x000fe20003f4f070 */
[----:B------:R-:W-:Y:S01]  /*3a50*/  UMOV UR19, 0x40004040 ;  /* 0x4000404000137882 */ /* 0x000fe20000000000 */
[----:B------:R-:W-:Y:S01]  /*3a60*/  UMOV UR17, 0x40004040 ;  /* 0x4000404000117882 */ /* 0x000fe20000000000 */
[----:B------:R2:W-:Y:S01]  /*3a70*/  UTCHMMA gdesc[UR18], gdesc[UR20], tmem[UR11], tmem[UR36], idesc[UR37], UPT ;  /* 0x00ff2414120075ea */ /* 0x0005e2000b80000b */
[----:B------:R-:W-:Y:S01]  /*3a80*/  UMOV UR15, 0x40004040 ;  /* 0x40004040000f7882 */ /* 0x000fe20000000000 */
[----:B------:R-:W-:Y:S01]  /*3a90*/  UMOV UR13, 0x40004040 ;  /* 0x40004040000d7882 */ /* 0x000fe20000000000 */
[----:B------:R-:W-:Y:S01]  /*3aa0*/  UMOV UR9, 0x40004040 ;  /* 0x4000404000097882 */ /* 0x000fe20000000000 */
[----:B------:R2:W-:Y:S01]  /*3ab0*/  UTCHMMA gdesc[UR14], gdesc[UR16], tmem[UR11], tmem[UR34], idesc[UR35], UPT ;  /* 0x00ff22100e0075ea */ /* 0x0005e2000b80000b */
[----:B------:R2:W-:Y:S01]  /*3ac0*/  UTCHMMA gdesc[UR8], gdesc[UR12], tmem[UR11], tmem[UR32], idesc[UR33], UPT ;  /* 0x00ff200c080075ea */ /* 0x0005e2000b80000b */
[----:B------:R2:W-:Y:S01]  /*3ad0*/  UTCBAR.MULTICAST [UR25], URZ, UR27 ;  /* 0x000000ff190073e9 */ /* 0x0005e2000800081b */
[----:B------:R-:W-:Y:S01]  /*3ae0*/  UMOV UR10, UR22 ;  /* 0x00000016000a7c82 */ /* 0x000fe20008000000 */
[----:B------:R-:W-:Y:S05]  /*3af0*/  BRA.U UP3, `(.L_x_67) ;  /* 0xfffffffd03507547 */ /* 0x000fea000b83ffff */
.L_x_64:
[----:B--2---:R-:W-:Y:S01]  /*3b00*/  UIADD3 UR4, UPT, UPT, UR31, 0x1, URZ ;  /* 0x000000011f047890 */ /* 0x004fe2000fffe0ff */
[C---:B------:R-:W-:Y:S01]  /*3b10*/  ISETP.NE.AND P0, PT, R10.reuse, 0x2, PT ;  /* 0x000000020a00780c */ /* 0x040fe20003f05270 */
[----:B------:R-:W-:Y:S02]  /*3b20*/  UIADD3 UR5, UPT, UPT, UR30, 0xd0, URZ ;  /* 0x000000d01e057890 */ /* 0x000fe4000fffe0ff */
[----:B------:R-:W-:Y:S01]  /*3b30*/  UISETP.NE.AND UP0, UPT, UR4, 0x4, UPT ;  /* 0x000000040400788c */ /* 0x000fe2000bf05270 */
[----:B-1----:R-:W-:Y:S02]  /*3b40*/  SEL R0, RZ, 0x1, P0 ;  /* 0x00000001ff007807 */ /* 0x002fe40000000000 */
[----:B------:R-:W-:Y:S01]  /*3b50*/  SEL R10, R10, RZ, P0 ;  /* 0x000000ff0a0a7207 */ /* 0x000fe20000000000 */
[----:B------:R-:W-:Y:S01]  /*3b60*/  USEL UR6, URZ, 0x1, UP0 ;  /* 0x00000001ff067887 */ /* 0x000fe20008000000 */
[----:B------:R-:W-:Y:S01]  /*3b70*/  LOP3.LUT R9, R9, R0, RZ, 0x3c, !PT ;  /* 0x0000000009097212 */ /* 0x000fe200078e3cff */
[----:B------:R-:W-:Y:S01]  /*3b80*/  USEL UR31, UR4, URZ, UP0 ;  /* 0x000000ff041f7287 */ /* 0x000fe20008000000 */
[----:B------:R1:W-:Y:S03]  /*3b90*/  UTCBAR [UR5], URZ ;  /* 0x000000ff050073e9 */ /* 0x0003e600080000ff */
[----:B------:R-:W-:Y:S01]  /*3ba0*/  LOP3.LUT R11, R11, UR6, RZ, 0x3c, !PT ;  /* 0x000000060b0b7c12 */ /* 0x000fe2000f8e3cff */
[----:B------:R-:W-:Y:S07]  /*3bb0*/  @P1 BRA `(.L_x_68) ;  /* 0xfffffff800a01947 */ /* 0x000fee000383ffff */
[----:B------:R-:W2:Y:S01]  /*3bc0*/  S2UR UR8, SR_CgaCtaId ;  /* 0x00000000000879c3 */ /* 0x000ea20000008800 */
[----:B------:R-:W-:Y:S01]  /*3bd0*/  ELECT P0, URZ, PT ;  /* 0x0000000000ff782f */ /* 0x000fe20003800000 */
[----:B------:R-:W-:Y:S01]  /*3be0*/  IMAD.MOV.U32 R0, RZ, RZ, 0x1 ;  /* 0x00000001ff007424 */ /* 0x000fe200078e00ff */
[----:B------:R-:W-:Y:S01]  /*3bf0*/  UIADD3 UR26, UPT, UPT, UR26, 0xf0, URZ ;  /* 0x000000f01a1a7890 */ /* 0x000fe2000fffe0ff */
[----:B------:R-:W-:Y:S01]  /*3c00*/  SHF.L.U32 R2, R11, 0x1f, RZ ;  /* 0x0000001f0b027819 */ /* 0x000fe200000006ff */
[----:B------:R-:W-:-:S03]  /*3c10*/  UMOV UR4, 0x40 ;  /* 0x0000004000047882 */ /* 0x000fc60000000000 */
[----:B------:R-:W-:Y:S01]  /*3c20*/  UVIRTCOUNT.DEALLOC.SMPOOL 0x80 ;  /* 0x000000800000784c */ /* 0x000fe20000000000 */
[----:B--2---:R-:W-:Y:S02]  /*3c30*/  ULEA UR8, UR8, UR4, 0x18 ;  /* 0x0000000408087291 */ /* 0x004fe4000f8ec0ff */
[----:B------:R-:W-:-:S07]  /*3c40*/  ULEA UR4, UR31, UR26, 0x3 ;  /* 0x0000001a1f047291 */ /* 0x000fce000f8e18ff */
[----:B------:R2:W-:Y:S02]  /*3c50*/  @P0 STS.U8 [UR8+0x1c], R0 ;  /* 0x00001c00ff000988 */ /* 0x0005e40008000008 */
[----:B------:R-:W4:Y:S02]  /*3c60*/  SYNCS.PHASECHK.TRANS64.TRYWAIT P0, [UR4], R2 ;  /* 0x00000002ff0075a7 */ /* 0x000f240008001104 */
[----:B--2-4-:R-:W-:Y:S05]  /*3c70*/  @!P0 BRA `(.L_x_69) ;  /* 0x0000007000208947 */ /* 0x014fea0003800000 */
.L_x_200:
[----:B------:R-:W-:-:S04]  /*3c80*/  UIADD3 UR4, UPT, UPT, UR31, 0x1, URZ ;  /* 0x000000011f047890 */ /* 0x000fc8000fffe0ff */
[----:B------:R-:W-:-:S04]  /*3c90*/  UISETP.NE.AND UP0, UPT, UR4, 0x4, UPT ;  /* 0x000000040400788c */ /* 0x000fc8000bf05270 */
[----:B------:R-:W-:Y:S02]  /*3ca0*/  USEL UR6, URZ, 0x1, UP0 ;  /* 0x00000001ff067887 */ /* 0x000fe40008000000 */
[----:B------:R-:W-:-:S04]  /*3cb0*/  USEL UR4, UR4, URZ, UP0 ;  /* 0x000000ff04047287 */ /* 0x000fc80008000000 */
[----:B-1----:R-:W-:Y:S01]  /*3cc0*/  ULEA UR5, UR4, UR26, 0x3 ;  /* 0x0000001a04057291 */ /* 0x002fe2000f8e18ff */
[----:B--2---:R-:W-:-:S04]  /*3cd0*/  LOP3.LUT R2, R11, UR6, RZ, 0x3c, !PT ;  /* 0x000000060b027c12 */ /* 0x004fc8000f8e3cff */
[----:B------:R-:W-:-:S04]  /*3ce0*/  SHF.L.U32 R3, R2, 0x1f, RZ ;  /* 0x0000001f02037819 */ /* 0x000fc800000006ff */
[----:B------:R-:W1:Y:S02]  /*3cf0*/  SYNCS.PHASECHK.TRANS64.TRYWAIT P0, [UR5], R3 ;  /* 0x00000003ff0075a7 */ /* 0x000e640008001105 */
[----:B-1----:R-:W-:Y:S05]  /*3d00*/  @!P0 BRA `(.L_x_70) ;  /* 0x0000007000148947 */ /* 0x002fea0003800000 */
.L_x_202:
        /* <DEDUP_REMOVED lines=9> */
.L_x_204:
[----:B------:R-:W-:-:S04]  /*3da0*/  UIADD3 UR4, UPT, UPT, UR4, 0x1, URZ ;  /* 0x0000000104047890 */ /* 0x000fc8000fffe0ff */
[----:B------:R-:W-:-:S04]  /*3db0*/  UISETP.NE.AND UP0, UPT, UR4, 0x4, UPT ;  /* 0x000000040400788c */ /* 0x000fc8000bf05270 */
[----:B------:R-:W-:Y:S02]  /*3dc0*/  USEL UR5, URZ, 0x1, UP0 ;  /* 0x00000001ff057887 */ /* 0x000fe40008000000 */
[----:B------:R-:W-:-:S04]  /*3dd0*/  USEL UR4, UR4, URZ, UP0 ;  /* 0x000000ff04047287 */ /* 0x000fc80008000000 */
[----:B------:R-:W-:Y:S01]  /*3de0*/  ULEA UR4, UR4, UR26, 0x3 ;  /* 0x0000001a04047291 */ /* 0x000fe2000f8e18ff */
[----:B------:R-:W-:-:S04]  /*3df0*/  LOP3.LUT R2, R2, UR5, RZ, 0x3c, !PT ;  /* 0x0000000502027c12 */ /* 0x000fc8000f8e3cff */
[----:B------:R-:W-:-:S04]  /*3e00*/  SHF.L.U32 R2, R2, 0x1f, RZ ;  /* 0x0000001f02027819 */ /* 0x000fc800000006ff */
[----:B------:R-:W2:Y:S02]  /*3e10*/  SYNCS.PHASECHK.TRANS64.TRYWAIT P0, [UR4], R2 ;  /* 0x00000002ff0075a7 */ /* 0x000ea40008001104 */
[----:B--2---:R-:W-:Y:S05]  /*3e20*/  @!P0 BRA `(.L_x_72) ;  /* 0x0000006c00fc8947 */ /* 0x004fea0003800000 */
.L_x_206:
[----:B------:R-:W-:Y:S01]  /*3e30*/  NOP ;  /* 0x0000000000007918 */ /* 0x000fe20000000000 */
[----:B-1----:R-:W1:Y:S01]  /*3e40*/  LDS R0, [UR8+0x14] ;  /* 0x00001408ff007984 */ /* 0x002e620008000800 */
[----:B------:R-:W-:Y:S01]  /*3e50*/  ULOP3.LUT UR4, UR42, 0xffff, URZ, 0xc0, !UPT ;  /* 0x0000ffff2a047892 */ /* 0x000fe2000f8ec0ff */
[----:B------:R-:W-:Y:S01]  /*3e60*/  UMOV UR5, 0xffff ;  /* 0x0000ffff00057882 */ /* 0x000fe20000000000 */
[----:B------:R-:W-:Y:S02]  /*3e70*/  UMOV UR6, 0x1 ;  /* 0x0000000100067882 */ /* 0x000fe40000000000 */
[----:B------:R-:W-:-:S04]  /*3e80*/  USHF.R.U32.HI UR4, URZ, 0x5, UR4 ;  /* 0x00000005ff047899 */ /* 0x000fc80008011604 */
[----:B------:R-:W-:Y:S02]  /*3e90*/  USHF.L.U32 UR5, UR5, UR4, URZ ;  /* 0x0000000405057299 */ /* 0x000fe400080006ff */
[----:B------:R-:W-:-:S04]  /*3ea0*/  USHF.L.U32 UR4, UR6, UR4, URZ ;  /* 0x0000000406047299 */ /* 0x000fc800080006ff */
[----:B-1----:R-:W-:-:S04]  /*3eb0*/  LOP3.LUT R0, R0, UR5, RZ, 0xc0, !PT ;  /* 0x0000000500007c12 */ /* 0x002fc8000f8ec0ff */
[----:B------:R-:W-:-:S13]  /*3ec0*/  ISETP.NE.AND P0, PT, R0, UR5, PT ;  /* 0x0000000500007c0c */ /* 0x000fda000bf05270 */
[----:B------:R-:W-:Y:S05]  /*3ed0*/  @P0 BRA `(.L_x_73) ;  /* 0x0000000000580947 */ /* 0x000fea0003800000 */
[----:B------:R-:W1:Y:S02]  /*3ee0*/  LDS R0, [UR8+0x18] ;  /* 0x00001808ff007984 */ /* 0x000e640008000800 */
[----:B-1----:R-:W-:-:S04]  /*3ef0*/  LOP3.LUT R0, R0, UR4, RZ, 0xc0, !PT ;  /* 0x0000000400007c12 */ /* 0x002fc8000f8ec0ff */
[----:B------:R-:W-:-:S13]  /*3f00*/  ISETP.NE.AND P0, PT, R0, UR4, PT ;  /* 0x0000000400007c0c */ /* 0x000fda000bf05270 */
[----:B------:R-:W-:Y:S05]  /*3f10*/  @P0 BRA `(.L_x_74) ;  /* 0x00000000003c0947 */ /* 0x000fea0003800000 */
[----:B------:R-:W1:Y:S01]  /*3f20*/  S2R R2, SR_LANEID ;  /* 0x0000000000027919 */ /* 0x000e620000000000 */
[----:B------:R-:W-:-:S06]  /*3f30*/  ULOP3.LUT UR5, URZ, UR5, URZ, 0x33, !UPT ;  /* 0x00000005ff057292 */ /* 0x000fcc000f8e33ff */
[----:B------:R-:W-:-:S04]  /*3f40*/  IMAD.U32 R0, RZ, RZ, UR5 ;  /* 0x00000005ff007e24 */ /* 0x000fc8000f8e00ff */
[----:B------:R2:W4:Y:S02]  /*3f50*/  REDUX UR7, R0 ;  /* 0x00000000000773c4 */ /* 0x0005240000000000 */
[----:B------:R1:W-:Y:S01]  /*3f60*/  UTCATOMSWS.AND URZ, UR5 ;  /* 0x0000000500ff79e3 */ /* 0x0003e20008000000 */
[----:B--2---:R-:W-:Y:S01]  /*3f70*/  LOP3.LUT R0, RZ, UR4, RZ, 0x33, !PT ;  /* 0x00000004ff007c12 */ /* 0x004fe2000f8e33ff */
[----:B------:R-:W-:Y:S02]  /*3f80*/  VOTEU.ANY UR4, UPT, PT ;  /* 0x0000000000047886 */ /* 0x000fe400038e0100 */
[----:B------:R-:W-:Y:S02]  /*3f90*/  UFLO.U32 UR4, UR4 ;  /* 0x00000004000472bd */ /* 0x000fe400080e0000 */
[----:B------:R-:W2:Y:S04]  /*3fa0*/  REDUX UR6, R0 ;  /* 0x00000000000673c4 */ /* 0x000ea80000000000 */
[----:B-1----:R-:W-:-:S02]  /*3fb0*/  ISETP.EQ.U32.AND P0, PT, R2, UR4, PT ;  /* 0x0000000402007c0c */ /* 0x002fc4000bf02070 */
[----:B----4-:R-:W-:-:S11]  /*3fc0*/  MOV R2, UR7 ;  /* 0x0000000700027c02 */ /* 0x010fd60008000f00 */
[----:B------:R1:W-:Y:S01]  /*3fd0*/  @P0 ATOMS.AND RZ, [UR8+0x14], R2 ;  /* 0x00001402ffff098c */ /* 0x0003e2000a800008 */
[----:B--2---:R-:W-:-:S05]  /*3fe0*/  IMAD.U32 R0, RZ, RZ, UR6 ;  /* 0x00000006ff007e24 */ /* 0x004fca000f8e00ff */
[----:B------:R1:W-:Y:S01]  /*3ff0*/  @P0 ATOMS.AND RZ, [UR8+0x18], R0 ;  /* 0x00001800ffff098c */ /* 0x0003e2000a800008 */
[----:B------:R-:W-:Y:S05]  /*4000*/  BRA `(.L_x_75) ;  /* 0x0000000000147947 */ /* 0x000fea0003800000 */
.L_x_74:
[----:B------:R-:W-:Y:S02]  /*4010*/  MOV R2, 0x4030 ;  /* 0x0000403000027802 */ /* 0x000fe40000000f00 */
[----:B---3-5:R-:W-:Y:S05]  /*4020*/  CALL.REL.NOINC `($__internal_0_$__cuda_sm10x_tcgen05_guardrail_trap_col_being_dealloced_not_returned_by_alloc) ;  /* 0x0000007400947944 */ /* 0x028fea0003c00000 */
[----:B------:R-:W-:Y:S05]  /*4030*/  BRA `(.L_x_75) ;  /* 0x0000000000087947 */ /* 0x000fea0003800000 */
.L_x_73:
[----:B------:R-:W-:Y:S02]  /*4040*/  MOV R2, 0x4060 ;  /* 0x0000406000027802 */ /* 0x000fe40000000f00 */
[----:B---3-5:R-:W-:Y:S05]  /*4050*/  CALL.REL.NOINC `($__internal_2_$__cuda_sm10x_tcgen05_guardrail_trap_unallocated_columns_being_dealloced) ;  /* 0x0000007400a07944 */ /* 0x028fea0003c00000 */
.L_x_75:
[----:B------:R-:W-:Y:S01]  /*4060*/  NOP ;  /* 0x0000000000007918 */ /* 0x000fe20000000000 */
[----:B------:R-:W-:Y:S05]  /*4070*/  EXIT ;  /* 0x000000000000794d */ /* 0x000fea0003800000 */
.L_x_57:
[----:B------:R-:W-:-:S09]  /*4080*/  UISETP.NE.OR UP0, UPT, UR17, 0x3, !UP3 ;  /* 0x000000031100788c */ /* 0x000fd2000df05670 */
[----:B------:R-:W-:Y:S05]  /*4090*/  BRA.U UP0, `(.L_x_76) ;  /* 0x0000001500c47547 */ /* 0x000fea000b800000 */
[----:B------:R-:W1:Y:S01]  /*40a0*/  LDCU UR37, c[0x0][0x370] ;  /* 0x00006e00ff2577ac */ /* 0x000e620008000800 */
[----:B------:R-:W2:Y:S01]  /*40b0*/  LDC.64 R16, c[0x0][0x348] ;  /* 0x0000d200ff107b82 */ /* 0x000ea20000000a00 */
[----:B------:R-:W-:Y:S01]  /*40c0*/  HFMA2 R14, -RZ, RZ, 0, 0 ;  /* 0x00000000ff0e7431 */ /* 0x000fe200000001ff */
[----:B------:R-:W-:Y:S01]  /*40d0*/  MOV R13, RZ ;  /* 0x000000ff000d7202 */ /* 0x000fe20000000f00 */
[----:B------:R-:W1:Y:S01]  /*40e0*/  LDCU.128 UR48, c[0x0][0xb10] ;  /* 0x00016200ff3077ac */ /* 0x000e620008000c00 */
[----:B------:R-:W-:Y:S01]  /*40f0*/  HFMA2 R7, -RZ, RZ, 0, 0.0078125 ;  /* 0x00002000ff077431 */ /* 0x000fe200000001ff */
[----:B------:R-:W3:Y:S03]  /*4100*/  LDCU UR31, c[0x0][0x374] ;  /* 0x00006e80ff1f77ac */ /* 0x000ee60008000800 */
[----:B------:R-:W4:Y:S01]  /*4110*/  LDC.64 R2, c[0x0][0x888] ;  /* 0x00022200ff027b82 */ /* 0x000f220000000a00 */
[----:B------:R-:W3:Y:S01]  /*4120*/  LDCU UR15, c[0x0][0xb0c] ;  /* 0x00016180ff0f77ac */ /* 0x000ee20008000800 */
[----:B------:R-:W2:Y:S06]  /*4130*/  LDCU UR47, c[0x0][0xb20] ;  /* 0x00016400ff2f77ac */ /* 0x000eac0008000800 */
[----:B------:R-:W4:Y:S01]  /*4140*/  LDC.64 R4, c[0x0][0x890] ;  /* 0x00022400ff047b82 */ /* 0x000f220000000a00 */
[----:B------:R-:W2:Y:S01]  /*4150*/  LDCU UR4, c[0x0][0xb30] ;  /* 0x00016600ff0477ac */ /* 0x000ea20008000800 */
[----:B-1----:R-:W-:-:S02]  /*4160*/  UIMAD.WIDE.U32 UR6, UR37, UR48, URZ ;  /* 0x00000030250672a5 */ /* 0x002fc4000f8e00ff */
[----:B---3--:R-:W-:Y:S01]  /*4170*/  UIMAD.WIDE.U32 UR8, UR31, UR51, URZ ;  /* 0x000000331f0872a5 */ /* 0x008fe2000f8e00ff */
[----:B------:R-:W-:Y:S01]  /*4180*/  UMOV UR21, 0x400 ;  /* 0x0000040000157882 */ /* 0x000fe20000000000 */
[----:B------:R-:W-:Y:S02]  /*4190*/  UPLOP3.LUT UP1, UPT, UPT, UPT, UPT, 0x40, 0x4 ;  /* 0x000000000004789c */ /* 0x000fe40003f2e870 */
[----:B------:R-:W-:Y:S01]  /*41a0*/  ULEA UR21, UR52, UR21, 0x18 ;  /* 0x0000001534157291 */ /* 0x000fe2000f8ec0ff */
[----:B------:R-:W-:Y:S02]  /*41b0*/  UMOV UR6, UR7 ;  /* 0x0000000700067c82 */ /* 0x000fe40008000000 */
[----:B------:R-:W-:Y:S01]  /*41c0*/  UMOV UR38, UR9 ;  /* 0x0000000900267c82 */ /* 0x000fe20008000000 */
[----:B------:R-:W-:Y:S02]  /*41d0*/  UISETP.GE.AND UP0, UPT, UR45, 0x1, UPT ;  /* 0x000000012d00788c */ /* 0x000fe4000bf06270 */
[----:B------:R-:W-:Y:S01]  /*41e0*/  UISETP.NE.AND UP4, UPT, UR45, 0x1, UPT ;  /* 0x000000012d00788c */ /* 0x000fe2000bf85270 */
[----:B------:R-:W1:Y:S01]  /*41f0*/  LDCU.64 UR22, c[0x0][0xb28] ;  /* 0x00016500ff1677ac */ /* 0x000e620008000a00 */
[----:B------:R-:W-:-:S02]  /*4200*/  UISETP.NE.AND UP6, UPT, UR15, 0x1, UPT ;  /* 0x000000010f00788c */ /* 0x000fc4000bfc5270 */
[----:B------:R-:W-:Y:S02]  /*4210*/  UISETP.NE.AND UP5, UPT, UR50, 0x1, UPT ;  /* 0x000000013200788c */ /* 0x000fe4000bfa5270 */
[----:B------:R-:W-:Y:S02]  /*4220*/  UIADD3 UR41, UPT, UPT, UR21, 0x60, URZ ;  /* 0x0000006015297890 */ /* 0x000fe4000fffe0ff */
[----:B------:R-:W-:Y:S02]  /*4230*/  UIADD3 UR33, UPT, UPT, UR21, 0x68, URZ ;  /* 0x0000006815217890 */ /* 0x000fe4000fffe0ff */
[----:B------:R-:W-:Y:S02]  /*4240*/  UIADD3 UR25, UPT, UPT, UR21, 0x70, URZ ;  /* 0x0000007015197890 */ /* 0x000fe4000fffe0ff */
[----:B------:R-:W-:Y:S02]  /*4250*/  UIADD3 UR17, UPT, UPT, UR21, 0x78, URZ ;  /* 0x0000007815117890 */ /* 0x000fe4000fffe0ff */
[----:B------:R-:W-:-:S02]  /*4260*/  USHF.R.U32.HI UR39, URZ, UR49, UR6 ;  /* 0x00000031ff277299 */ /* 0x000fc40008011606 */
[----:B--2---:R-:W-:Y:S02]  /*4270*/  USHF.R.U32.HI UR38, URZ, UR47, UR38 ;  /* 0x0000002fff267299 */ /* 0x004fe40008011626 */
[----:B------:R-:W-:-:S11]  /*4280*/  UISETP.NE.AND UP3, UPT, UR4, 0x1, UPT ;  /* 0x000000010400788c */ /* 0x000fd6000bf65270 */
.L_x_91:
[C---:B------:R-:W-:Y:S02]  /*4290*/  LEA R12, R14.reuse, UR21, 0x3 ;  /* 0x000000150e0c7c11 */ /* 0x040fe4000f8e18ff */
[----:B------:R-:W-:Y:S02]  /*42a0*/  SHF.L.U32 R0, R13, 0x1f, RZ ;  /* 0x0000001f0d007819 */ /* 0x000fe400000006ff */
[----:B------:R-:W-:Y:S02]  /*42b0*/  LEA R8, R14, UR21, 0x4 ;  /* 0x000000150e087c11 */ /* 0x000fe4000f8e20ff */
[----:B--2---:R-:W2:Y:S02]  /*42c0*/  SYNCS.PHASECHK.TRANS64.TRYWAIT P0, [R12+URZ+0xb0], R0 ;  /* 0x0000b0000c0075a7 */ /* 0x004ea400080011ff */
[----:B--2---:R-:W-:Y:S05]  /*42d0*/  @!P0 BRA `(.L_x_77) ;  /* 0x0000006800e88947 */ /* 0x004fea0003800000 */
.L_x_207:
[----:B------:R-:W3:Y:S01]  /*42e0*/  LDS.128 R8, [R8+0x140] ;  /* 0x0001400008087984 */ /* 0x000ee20000000c00 */
[----:B------:R-:W-:Y:S01]  /*42f0*/  UISETP.GE.AND UP0, UPT, UR45, 0x1, UPT ;  /* 0x000000012d00788c */ /* 0x000fe2000bf06270 */
[----:B------:R-:W-:Y:S01]  /*4300*/  @!PT LDS RZ, [RZ] ;  /* 0x00000000fffff984 */ /* 0x000fe20000000800 */
[----:B------:R-:W-:Y:S01]  /*4310*/  @!PT LDS RZ, [RZ] ;  /* 0x00000000fffff984 */ /* 0x000fe20000000800 */
[----:B------:R-:W-:Y:S01]  /*4320*/  @!PT LDS RZ, [RZ] ;  /* 0x00000000fffff984 */ /* 0x000fe20000000800 */
[----:B------:R-:W-:Y:S01]  /*4330*/  @!PT LDS RZ, [RZ] ;  /* 0x00000000fffff984 */ /* 0x000fe20000000800 */
[----:B------:R1:W-:Y:S06]  /*4340*/  MEMBAR.ALL.CTA ;  /* 0x0000000000007992 */ /* 0x0003ec0000008000 */
[----:B-1----:R-:W1:Y:S01]  /*4350*/  FENCE.VIEW.ASYNC.S ;  /* 0x00000000000073c6 */ /* 0x002e620000000000 */
[----:B---3--:R-:W-:Y:S11]  /*4360*/  LOP3.LUT P0, RZ, R10, 0x1, RZ, 0xc0, !PT ;  /* 0x000000010aff7812 */ /* 0x008ff6000780c0ff */
[----:B------:R-:W-:Y:S02]  /*4370*/  @!UPT UIADD3 URZ, UPT, UPT, URZ, URZ, URZ ;  /* 0x000000fffffff290 */ /* 0x000fe4000fffe0ff */
[----:B-1----:R-:W-:Y:S01]  /*4380*/  VOTEU.ANY UP2, P0 ;  /* 0x0000000000ff7886 */ /* 0x002fe20000040100 */
[----:B------:R-:W-:Y:S11]  /*4390*/  PLOP3.LUT P0, PT, PT, PT, UP2, 0x80, 0x8 ;  /* 0x000000000008781c */ /* 0x000ff60003f0f028 */
[----:B------:R-:W-:Y:S02]  /*43a0*/  @!UPT UIADD3 URZ, UPT, UPT, URZ, URZ, URZ ;  /* 0x000000fffffff290 */ /* 0x000fe4000fffe0ff */
[----:B--2---:R-:W-:Y:S02]  /*43b0*/  @P0 SHF.R.U32.HI R0, RZ, 0x10, R9 ;  /* 0x00000010ff000819 */ /* 0x004fe40000011609 */
[----:B------:R-:W-:Y:S02]  /*43c0*/  @P0 MOV R6, R8 ;  /* 0x0000000800060202 */ /* 0x000fe40000000f00 */
[----:B------:R-:W-:Y:S01]  /*43d0*/  @P0 R2UR UR4, R0 ;  /* 0x00000000000402ca */ /* 0x000fe200000e0000 */
[----:B------:R-:W-:Y:S01]  /*43e0*/  VIADD R0, R12, 0xc0 ;  /* 0x000000c00c007836 */ /* 0x000fe20000000000 */
[----:B------:R-:W-:Y:S02]  /*43f0*/  @P0 LOP3.LUT R8, R9, 0xffff, RZ, 0xc0, !PT ;  /* 0x0000ffff09080812 */ /* 0x000fe400078ec0ff */
[----:B------:R-:W-:Y:S02]  /*4400*/  @P0 R2UR UR6, R6 ;  /* 0x00000000060602ca */ /* 0x000fe400000e0000 */
[----:B------:R-:W-:Y:S02]  /*4410*/  PRMT R0, RZ, 0x654, R0 ;  /* 0x00000654ff007816 */ /* 0x000fe40000000000 */
[----:B------:R-:W-:Y:S02]  /*4420*/  @P0 R2UR UR5, R8 ;  /* 0x00000000080502ca */ /* 0x000fe400000e0000 */
[----:B------:R1:W-:Y:S03]  /*4430*/  SYNCS.ARRIVE.TRANS64.RED.A1T0 RZ, [R0+URZ], RZ ;  /* 0x000000ff00ff79a7 */ /* 0x0003e600081004ff */
[----:B------:R-:W-:Y:S04]  /*4440*/  @UP2 UMOV UR30, UR4 ;  /* 0x00000004001e2c82 */ /* 0x000fe80008000000 */
[----:B------:R-:W-:Y:S04]  /*4450*/  @UP2 UMOV UR14, UR6 ;  /* 0x00000006000e2c82 */ /* 0x000fe80008000000 */
[----:B------:R-:W-:Y:S01]  /*4460*/  @UP2 UMOV UR13, UR5 ;  /* 0x00000005000d2c82 */ /* 0x000fe20008000000 */
[----:B------:R-:W-:Y:S05]  /*4470*/  BRA.U !UP0, `(.L_x_78) ;  /* 0x0000000108a47547 */ /* 0x000fea000b800000 */
[----:B------:R-:W-:Y:S02]  /*4480*/  UIMAD.WIDE.U32 UR18, UR13, UR51, URZ ;  /* 0x000000330d1272a5 */ /* 0x000fe4000f8e00ff */
[----:B------:R-:W-:Y:S02]  /*4490*/  UIMAD.WIDE.U32 UR26, UR14, UR48, URZ ;  /* 0x000000300e1a72a5 */ /* 0x000fe4000f8e00ff */
[----:B------:R-:W-:Y:S02]  /*44a0*/  USEL UR4, UR31, UR38, !UP5 ;  /* 0x000000261f047287 */ /* 0x000fe4000e800000 */
[----:B------:R-:W-:Y:S02]  /*44b0*/  USEL UR7, UR37, UR39, !UP6 ;  /* 0x0000002725077287 */ /* 0x000fe4000f000000 */
[----:B------:R-:W-:Y:S02]  /*44c0*/  UIMAD.WIDE.U32 UR8, UR4, UR22, URZ ;  /* 0x00000016040872a5 */ /* 0x000fe4000f8e00ff */
[----:B------:R-:W-:Y:S01]  /*44d0*/  UIMAD.WIDE.U32 UR10, UR7, UR22, URZ ;  /* 0x00000016070a72a5 */ /* 0x000fe2000f8e00ff */
[----:B------:R-:W-:Y:S02]  /*44e0*/  UMOV UR5, UR19 ;  /* 0x0000001300057c82 */ /* 0x000fe40008000000 */
[----:B------:R-:W-:Y:S03]  /*44f0*/  USHF.R.U32.HI UR6, URZ, UR47, UR5 ;  /* 0x0000002fff067299 */ /* 0x000fe60008011605 */
[----:B------:R-:W-:Y:S01]  /*4500*/  UMOV UR5, UR27 ;  /* 0x0000001b00057c82 */ /* 0x000fe20008000000 */
[----:B------:R-:W-:Y:S02]  /*4510*/  USEL UR6, UR13, UR6, !UP5 ;  /* 0x000000060d067287 */ /* 0x000fe4000e800000 */
[----:B------:R-:W-:Y:S03]  /*4520*/  USHF.R.U32.HI UR12, URZ, UR49, UR5 ;  /* 0x00000031ff0c7299 */ /* 0x000fe60008011605 */
[----:B------:R-:W-:Y:S02]  /*4530*/  UMOV UR5, UR9 ;  /* 0x0000000900057c82 */ /* 0x000fe40008000000 */
[----:B------:R-:W-:Y:S03]  /*4540*/  @UP4 USHF.R.U32.HI UR4, URZ, UR23, UR5 ;  /* 0x00000017ff044299 */ /* 0x000fe60008011605 */
[----:B------:R-:W-:Y:S01]  /*4550*/  UMOV UR5, UR11 ;  /* 0x0000000b00057c82 */ /* 0x000fe20008000000 */
[----:B------:R-:W-:Y:S02]  /*4560*/  UIMAD UR4, UR45, UR4, URZ ;  /* 0x000000042d0472a4 */ /* 0x000fe4000f8e02ff */
[----:B------:R-:W-:Y:S02]  /*4570*/  @UP4 USHF.R.U32.HI UR7, URZ, UR23, UR5 ;  /* 0x00000017ff074299 */ /* 0x000fe40008011605 */
[----:B------:R-:W-:Y:S02]  /*4580*/  UIMAD.WIDE.U32 UR10, UR6, UR22, URZ ;  /* 0x00000016060a72a5 */ /* 0x000fe4000f8e00ff */
[----:B------:R-:W-:Y:S02]  /*4590*/  USEL UR5, UR14, UR12, !UP6 ;  /* 0x0000000c0e057287 */ /* 0x000fe4000f000000 */
[----:B------:R-:W-:Y:S02]  /*45a0*/  UIMAD UR8, UR45, UR7, URZ ;  /* 0x000000072d0872a4 */ /* 0x000fe4000f8e02ff */
[----:B------:R-:W-:Y:S03]  /*45b0*/  UISETP.GE.AND UP0, UPT, UR6, UR4, UPT ;  /* 0x000000040600728c */ /* 0x000fe6000bf06270 */
[----:B------:R-:W-:Y:S01]  /*45c0*/  UMOV UR4, UR11 ;  /* 0x0000000b00047c82 */ /* 0x000fe20008000000 */
[----:B------:R-:W-:Y:S02]  /*45d0*/  UISETP.GE.OR UP0, UPT, UR5, UR8, UP0 ;  /* 0x000000080500728c */ /* 0x000fe40008706670 */
[----:B------:R-:W-:Y:S02]  /*45e0*/  USHF.R.U32.HI UR4, URZ, UR23, UR4 ;  /* 0x00000017ff047299 */ /* 0x000fe40008011604 */
[----:B------:R-:W-:Y:S02]  /*45f0*/  UIMAD.WIDE.U32 UR8, UR5, UR22, URZ ;  /* 0x00000016050872a5 */ /* 0x000fe4000f8e00ff */
[----:B------:R-:W-:Y:S04]  /*4600*/  USEL UR10, UR6, UR4, !UP4 ;  /* 0x00000004060a7287 */ /* 0x000fe8000e000000 */
[----:B------:R-:W-:Y:S01]  /*4610*/  UIADD3 UR11, UPT, UPT, -UR10, URZ, URZ ;  /* 0x000000ff0a0b7290 */ /* 0x000fe2000fffe1ff */
[----:B------:R-:W-:Y:S02]  /*4620*/  @!UP0 UMOV UR4, UR9 ;  /* 0x0000000900048c82 */ /* 0x000fe40008000000 */
[----:B------:R-:W-:Y:S02]  /*4630*/  @!UP0 USHF.R.U32.HI UR4, URZ, UR23, UR4 ;  /* 0x00000017ff048299 */ /* 0x000fe40008011604 */
[----:B------:R-:W-:Y:S02]  /*4640*/  UIMAD UR8, UR45, UR11, UR6 ;  /* 0x0000000b2d0872a4 */ /* 0x000fe4000f8e0206 */
[----:B------:R-:W-:Y:S04]  /*4650*/  @!UP0 USEL UR4, UR5, UR4, !UP4 ;  /* 0x0000000405048287 */ /* 0x000fe8000e000000 */
[----:B------:R-:W-:Y:S02]  /*4660*/  @!UP0 UIMAD UR7, UR7, UR8, UR4 ;  /* 0x00000008070782a4 */ /* 0x000fe4000f8e0204 */
[----:B------:R-:W-:Y:S02]  /*4670*/  @!UP0 UIADD3 UR9, UPT, UPT, UR10, -UR4, URZ ;  /* 0x800000040a098290 */ /* 0x000fe4000fffe0ff */
[----:B------:R-:W-:Y:S02]  /*4680*/  UIADD3 UR8, UPT, UPT, -UR6, URZ, URZ ;  /* 0x000000ff06087290 */ /* 0x000fe4000fffe1ff */
[----:B------:R-:W-:Y:S02]  /*4690*/  UIADD3 UR4, UPT, UPT, -UR5, URZ, URZ ;  /* 0x000000ff05047290 */ /* 0x000fe4000fffe1ff */
[----:B------:R-:W-:Y:S03]  /*46a0*/  @!UP0 UIMAD UR6, UR9, UR45, UR5 ;  /* 0x0000002d090682a4 */ /* 0x000fe6000f8e0205 */
[----:B------:R-:W-:Y:S01]  /*46b0*/  @!UP0 UMOV UR5, UR7 ;  /* 0x0000000700058c82 */ /* 0x000fe20008000000 */
[----:B------:R-:W-:Y:S02]  /*46c0*/  UIMAD UR7, UR15, UR4, UR14 ;  /* 0x000000040f0772a4 */ /* 0x000fe4000f8e020e */
[----:B------:R-:W-:Y:S02]  /*46d0*/  UIMAD UR4, UR50, UR8, UR13 ;  /* 0x00000008320472a4 */ /* 0x000fe4000f8e020d */
[----:B------:R-:W-:Y:S02]  /*46e0*/  UIMAD UR14, UR5, UR15, UR7 ;  /* 0x0000000f050e72a4 */ /* 0x000fe4000f8e0207 */
[----:B------:R-:W-:Y:S11]  /*46f0*/  UIMAD UR13, UR6, UR50, UR4 ;  /* 0x00000032060d72a4 */ /* 0x000ff6000f8e0204 */
[----:B------:R-:W-:Y:S01]  /*4700*/  @!UPT UIADD3 URZ, UPT, UPT, URZ, URZ, URZ ;  /* 0x000000fffffff290 */ /* 0x000fe2000fffe0ff */
.L_x_78:
[----:B------:R-:W2:Y:S01]  /*4710*/  @!UP3 LDCU.128 UR8, c[0x0][0xb10] ;  /* 0x00016200ff08b7ac */ /* 0x000ea20008000c00 */
[----:B------:R-:W-:Y:S01]  /*4720*/  IMAD.MOV.U32 R10, RZ, RZ, 0x1 ;  /* 0x00000001ff0a7424 */ /* 0x000fe200078e00ff */
[C---:B----4-:R-:W-:Y:S02]  /*4730*/  ISETP.NE.U32.AND P1, PT, R4.reuse, RZ, PT ;  /* 0x000000ff0400720c */ /* 0x050fe40003f25070 */
[----:B------:R-:W-:Y:S02]  /*4740*/  ISETP.NE.U32.AND P0, PT, R4, RZ, PT ;  /* 0x000000ff0400720c */ /* 0x000fe40003f05070 */
[C---:B------:R-:W-:Y:S01]  /*4750*/  ISETP.NE.AND.EX P1, PT, R5.reuse, RZ, PT, P1 ;  /* 0x000000ff0500720c */ /* 0x040fe20003f25310 */
[----:B------:R-:W3:Y:S01]  /*4760*/  @!UP3 LDCU UR5, c[0x0][0xb0c] ;  /* 0x00016180ff05b7ac */ /* 0x000ee20008000800 */
[----:B------:R-:W-:Y:S02]  /*4770*/  ISETP.NE.AND.EX P0, PT, R5, RZ, PT, P0 ;  /* 0x000000ff0500720c */ /* 0x000fe40003f05300 */
[----:B------:R-:W-:Y:S01]  /*4780*/  SHF.L.U32 R10, R10, 0x1f, RZ ;  /* 0x0000001f0a0a7819 */ /* 0x000fe200000006ff */
[----:B------:R-:W-:Y:S02]  /*4790*/  USHF.L.U32 UR43, UR16, 0x7, URZ ;  /* 0x00000007102b7899 */ /* 0x000fe400080006ff */
[----:B------:R-:W-:Y:S02]  /*47a0*/  USHF.L.U32 UR42, UR20, 0x7, URZ ;  /* 0x00000007142a7899 */ /* 0x000fe400080006ff */
[----:B--2---:R-:W-:Y:S07]  /*47b0*/  UIMAD.WIDE.U32 UR6, UR14, UR8, URZ ;  /* 0x000000080e0672a5 */ /* 0x004fee000f8e00ff */
[----:B------:R-:W-:Y:S01]  /*47c0*/  @!UP3 UMOV UR4, UR7 ;  /* 0x000000070004bc82 */ /* 0x000fe20008000000 */
[----:B---3--:R-:W-:Y:S02]  /*47d0*/  @!UP3 UISETP.NE.AND UP0, UPT, UR5, 0x1, UPT ;  /* 0x000000010500b88c */ /* 0x008fe4000bf05270 */
[----:B------:R-:W-:Y:S02]  /*47e0*/  @!UP3 USHF.R.U32.HI UR4, URZ, UR9, UR4 ;  /* 0x00000009ff04b299 */ /* 0x000fe40008011604 */
[----:B------:R-:W-:Y:S02]  /*47f0*/  UIMAD.WIDE.U32 UR6, UR13, UR11, URZ ;  /* 0x0000000b0d0672a5 */ /* 0x000fe4000f8e00ff */
[----:B------:R-:W-:Y:S02]  /*4800*/  @!UP3 USEL UR8, UR14, UR4, !UP0 ;  /* 0x000000040e08b287 */ /* 0x000fe4000c000000 */
[----:B------:R-:W-:Y:S03]  /*4810*/  @!UP3 UISETP.NE.AND UP0, UPT, UR10, 0x1, UPT ;  /* 0x000000010a00b88c */ /* 0x000fe6000bf05270 */
[----:B------:R-:W-:Y:S02]  /*4820*/  @!UP3 UMOV UR6, UR7 ;  /* 0x000000070006bc82 */ /* 0x000fe40008000000 */
[----:B------:R-:W2:Y:S02]  /*4830*/  @!UP3 LDCU UR4, c[0x0][0xb20] ;  /* 0x00016400ff04b7ac */ /* 0x000ea40008000800 */
[----:B--2---:R-:W-:Y:S04]  /*4840*/  @!UP3 USHF.R.U32.HI UR6, URZ, UR4, UR6 ;  /* 0x00000004ff06b299 */ /* 0x004fe80008011606 */
[----:B------:R-:W-:Y:S04]  /*4850*/  @!UP3 USEL UR6, UR13, UR6, !UP0 ;  /* 0x000000060d06b287 */ /* 0x000fe8000c000000 */
[----:B------:R-:W-:Y:S02]  /*4860*/  @!UP3 UIADD3 UR4, UPT, UPT, -UR8, UR6, URZ ;  /* 0x000000060804b290 */ /* 0x000fe4000fffe1ff */
[----:B------:R-:W-:Y:S02]  /*4870*/  @!UP3 UIADD3 UR6, UPT, UPT, UR8, -UR6, URZ ;  /* 0x800000060806b290 */ /* 0x000fe4000fffe0ff */
[----:B------:R-:W-:Y:S02]  /*4880*/  @!UP3 UIMAD UR14, UR4, UR5, UR14 ;  /* 0x00000005040eb2a4 */ /* 0x000fe4000f8e020e */
[----:B------:R-:W-:Y:S01]  /*4890*/  @!UP3 UIMAD UR13, UR6, UR10, UR13 ;  /* 0x0000000a060db2a4 */ /* 0x000fe2000f8e020d */
[----:B------:R-:W-:Y:S11]  /*48a0*/  BRA.U UP1, `(.L_x_79) ;  /* 0x0000000101107547 */ /* 0x000ff6000b800000 */
[----:B------:R-:W-:Y:S04]  /*48b0*/  MOV R6, UR46 ;  /* 0x0000002e00067c02 */ /* 0x000fe80008000f00 */
[----:B------:R-:W-:Y:S04]  /*48c0*/  SHF.L.U32 R6, R6, 0x1f, RZ ;  /* 0x0000001f06067819 */ /* 0x000fe800000006ff */
[----:B------:R-:W2:Y:S02]  /*48d0*/  SYNCS.PHASECHK.TRANS64.TRYWAIT P2, [UR21+0xa8], R6 ;  /* 0x0000a806ff0075a7 */ /* 0x000ea40008041115 */
[----:B--2---:R-:W-:Y:S05]  /*48e0*/  @!P2 BRA `(.L_x_80) ;  /* 0x000000640078a947 */ /* 0x004fea0003800000 */
.L_x_79:
[----:B------:R-:W-:Y:S05]  /*48f0*/  @!P1 BRA `(.L_x_81) ;  /* 0x0000000000309947 */ /* 0x000fea0003800000 */
[----:B------:R-:W-:Y:S01]  /*4900*/  ISETP.NE.U32.AND P1, PT, R2, RZ, PT ;  /* 0x000000ff0200720c */ /* 0x000fe20003f25070 */
[----:B------:R-:W2:Y:S01]  /*4910*/  LDCU.64 UR4, c[0x0][0x358] ;  /* 0x00006b00ff0477ac */ /* 0x000ea20008000a00 */
[----:B------:R-:W-:Y:S02]  /*4920*/  IMAD.MOV.U32 R26, RZ, RZ, 0x1 ;  /* 0x00000001ff1a7424 */ /* 0x000fe400078e00ff */
[----:B------:R-:W-:Y:S11]  /*4930*/  ISETP.NE.AND.EX P1, PT, R3, RZ, PT, P1 ;  /* 0x000000ff0300720c */ /* 0x000ff60003f25310 */
[----:B------:R-:W-:Y:S02]  /*4940*/  @!UPT UIADD3 URZ, UPT, UPT, URZ, URZ, URZ ;  /* 0x000000fffffff290 */ /* 0x000fe4000fffe0ff */
[----:B------:R-:W3:Y:S01]  /*4950*/  @P1 LDC.64 R8, c[0x0][0x888] ;  /* 0x00022200ff081b82 */ /* 0x000ee20000000a00 */
[----:B-1----:R-:W-:Y:S04]  /*4960*/  @P1 IMAD R0, R4, UR36, RZ ;  /* 0x0000002404001c24 */ /* 0x002fe8000f8e02ff */
[----:B---3--:R-:W-:Y:S04]  /*4970*/  @P1 IMAD.WIDE R8, R0, 0x4, R8 ;  /* 0x0000000400081825 */ /* 0x008fe800078e0208 */
[----:B------:R-:W-:Y:S01]  /*4980*/  HFMA2 R0, -RZ, RZ, 0, 5.9604644775390625e-08 ;  /* 0x00000001ff007431 */ /* 0x000fe200000001ff */
[----:B--2--5:R2:W5:Y:S04]  /*4990*/  @P1 LDG.E R27, desc[UR4][R8.64] ;  /* 0x00000004081b1981 */ /* 0x024568000c1e1900 */
[----:B------:R-:W-:Y:S01]  /*49a0*/  @!P1 PRMT R26, R0, 0x7610, R26 ;  /* 0x00007610001a9816 */ /* 0x000fe2000000001a */
[----:B--2---:R-:W3:Y:S06]  /*49b0*/  @!P1 LDC R27, c[0x0][0x880] ;  /* 0x00022000ff1b9b82 */ /* 0x004eec0000000800 */
.L_x_81:
[----:B---3-5:R-:W-:Y:S01]  /*49c0*/  @!P0 FSETP.EQ.AND P1, PT, R27, RZ, PT ;  /* 0x000000ff1b00820b */ /* 0x028fe20003f22000 */
[----:B------:R-:W-:Y:S01]  /*49d0*/  @!UPT UIADD3 URZ, UPT, UPT, URZ, URZ, URZ ;  /* 0x000000fffffff290 */ /* 0x000fe2000fffe0ff */
[----:B------:R-:W-:Y:S11]  /*49e0*/  @!P0 BRA `(.L_x_82) ;  /* 0x0000000000188947 */ /* 0x000ff60003800000 */
[----:B------:R-:W-:Y:S02]  /*49f0*/  LOP3.LUT P0, RZ, R26, 0xff, RZ, 0xc0, !PT ;  /* 0x000000ff1aff7812 */ /* 0x000fe4000780c0ff */
[----:B------:R-:W-:Y:S04]  /*4a00*/  ISETP.NE.U32.AND P1, PT, R2, RZ, PT ;  /* 0x000000ff0200720c */ /* 0x000fe80003f25070 */
[----:B------:R-:W-:Y:S04]  /*4a10*/  ISETP.NE.AND.EX P1, PT, R3, RZ, PT, P1 ;  /* 0x000000ff0300720c */ /* 0x000fe80003f25310 */
[----:B------:R-:W-:Y:S03]  /*4a20*/  PLOP3.LUT P1, PT, P1, PT, PT, 0x8, 0x80 ;  /* 0x000000000080781c */ /* 0x000fe60000f2e170 */
[----:B------:R-:W-:Y:S11]  /*4a30*/  @P0 FSETP.EQ.AND P1, PT, R27, RZ, PT ;  /* 0x000000ff1b00020b */ /* 0x000ff60003f22000 */
[----:B------:R-:W-:Y:S02]  /*4a40*/  @!UPT UIADD3 URZ, UPT, UPT, URZ, URZ, URZ ;  /* 0x000000fffffff290 */ /* 0x000fe4000fffe0ff */
.L_x_82:
[----:B------:R-:W2:Y:S01]  /*4a50*/  SYNCS.PHASECHK.TRANS64.TRYWAIT P2, [UR21+0x80], R10 ;  /* 0x0000800aff0075a7 */ /* 0x000ea20008041115 */
[----:B------:R-:W-:Y:S04]  /*4a60*/  ELECT P0, URZ, PT ;  /* 0x0000000000ff782f */ /* 0x000fe80003800000 */
[----:B------:R-:W-:Y:S11]  /*4a70*/  PLOP3.LUT P1, PT, P1, P0, PT, 0xf2, 0x2f ;  /* 0x00000000002f781c */ /* 0x000ff60000f21e72 */
[----:B------:R-:W-:Y:S02]  /*4a80*/  @!UPT UIADD3 URZ, UPT, UPT, URZ, URZ, URZ ;  /* 0x000000fffffff290 */ /* 0x000fe4000fffe0ff */
[----:B------:R-:W-:Y:S05]  /*4a90*/  @!P1 IADD3 R8, P0, PT, R16, 0x580, RZ ;  /* 0x0000058010089810 */ /* 0x000fea0007f1e0ff */
[----:B-1----:R-:W-:Y:S01]  /*4aa0*/  @!P1 IMAD.X R6, RZ, RZ, R17, P0 ;  /* 0x000000ffff069224 */ /* 0x002fe200000e0611 */
[----:B--2---:R-:W-:Y:S07]  /*4ab0*/  @!P2 BRA `(.L_x_83) ;  /* 0x00000064001ca947 */ /* 0x004fee0003800000 */
.L_x_210:
[----:B------:R-:W-:Y:S01]  /*4ac0*/  @!P1 R2UR UR5, R8 ;  /* 0x00000000080592ca */ /* 0x000fe200000e0000 */
[----:B------:R-:W-:Y:S01]  /*4ad0*/  VOTEU.ALL UP0, P1 ;  /* 0x0000000000ff7886 */ /* 0x000fe20000800000 */
[----:B------:R-:W-:Y:S01]  /*4ae0*/  @!P1 R2UR UR4, R6 ;  /* 0x00000000060492ca */ /* 0x000fe200000e0000 */
[----:B-1----:R-:W-:Y:S01]  /*4af0*/  @!P1 IMAD.MOV.U32 R0, RZ, RZ, 0x2000 ;  /* 0x00002000ff009424 */ /* 0x002fe200078e00ff */
[----:B------:R-:W-:Y:S01]  /*4b00*/  UMOV UR8, 0x0 ;  /* 0x0000000000087882 */ /* 0x000fe20000000000 */
[----:B------:R-:W-:Y:S01]  /*4b10*/  UMOV UR9, 0x10000000 ;  /* 0x1000000000097882 */ /* 0x000fe20000000000 */
[----:B------:R-:W-:Y:S01]  /*4b20*/  @!UP0 UIADD3 UR40, UPT, UPT, UR21, 0x200, URZ ;  /* 0x0000020015288890 */ /* 0x000fe2000fffe0ff */
[----:B------:R-:W-:Y:S01]  /*4b30*/  VOTEU.ALL UP0, P1 ;  /* 0x0000000000ff7886 */ /* 0x000fe20000800000 */
[----:B------:R-:W-:Y:S01]  /*4b40*/  UMOV UR44, UR36 ;  /* 0x00000024002c7c82 */ /* 0x000fe20008000000 */
[----:B------:R-:W-:Y:S04]  /*4b50*/  UPRMT UR6, UR52, 0x654, UR41 ;  /* 0x0000065434067896 */ /* 0x000fe80008000029 */
[----:B------:R-:W-:Y:S02]  /*4b60*/  IMAD.U32 R8, RZ, RZ, UR5 ;  /* 0x00000005ff087e24 */ /* 0x000fe4000f8e00ff */
[----:B------:R-:W-:Y:S03]  /*4b70*/  IMAD.U32 R9, RZ, RZ, UR4 ;  /* 0x00000004ff097e24 */ /* 0x000fe6000f8e00ff */
[----:B------:R-:W-:Y:S02]  /*4b80*/  @!P1 R2UR UR4, R8 ;  /* 0x00000000080492ca */ /* 0x000fe400000e0000 */
[----:B------:R-:W-:Y:S02]  /*4b90*/  @!P1 R2UR UR5, R9 ;  /* 0x00000000090592ca */ /* 0x000fe400000e0000 */
[----:B------:R-:W-:Y:S05]  /*4ba0*/  @!P1 IADD3 R8, P0, PT, R16, 0x580, RZ ;  /* 0x0000058010089810 */ /* 0x000fea0007f1e0ff */
[----:B------:R-:W-:Y:S06]  /*4bb0*/  @!P1 IMAD.X R6, RZ, RZ, R17, P0 ;  /* 0x000000ffff069224 */ /* 0x000fec00000e0611 */
[----:B------:R1:W-:Y:S01]  /*4bc0*/  @!UP0 UTMALDG.3D [UR40], [UR4], desc[UR8] ;  /* 0x00000828040085b4 */ /* 0x0003e20008011000 */
[----:B------:R1:W-:Y:S01]  /*4bd0*/  @!P1 SYNCS.ARRIVE.TRANS64.RED.A0TR RZ, [UR21+0x60], R0 ;  /* 0x00006000ffff99a7 */ /* 0x0003e20008300415 */
[----:B------:R-:W-:Y:S01]  /*4be0*/  SYNCS.ARRIVE.TRANS64.RED.A1T0 RZ, [UR6], RZ ;  /* 0x000000ffffff79a7 */ /* 0x000fe20008100406 */
[----:B------:R-:W2:Y:S02]  /*4bf0*/  SYNCS.PHASECHK.TRANS64.TRYWAIT P2, [UR21+0x88], R10 ;  /* 0x0000880aff0075a7 */ /* 0x000ea40008041115 */
[----:B-12---:R-:W-:Y:S05]  /*4c00*/  @!P2 BRA `(.L_x_84) ;  /* 0x0000006000e0a947 */ /* 0x006fea0003800000 */
.L_x_212:
[----:B------:R-:W-:Y:S01]  /*4c10*/  @!P1 R2UR UR5, R8 ;  /* 0x00000000080592ca */ /* 0x000fe200000e0000 */
[----:B------:R-:W-:Y:S01]  /*4c20*/  VOTEU.ALL UP0, P1 ;  /* 0x0000000000ff7886 */ /* 0x000fe20000800000 */
[----:B------:R-:W-:Y:S01]  /*4c30*/  @!P1 R2UR UR4, R6 ;  /* 0x00000000060492ca */ /* 0x000fe200000e0000 */
[----:B-1----:R-:W-:Y:S01]  /*4c40*/  @!P1 IMAD.MOV.U32 R0, RZ, RZ, 0x2000 ;  /* 0x00002000ff009424 */ /* 0x002fe200078e00ff */
[----:B------:R-:W-:Y:S01]  /*4c50*/  UMOV UR8, 0x0 ;  /* 0x0000000000087882 */ /* 0x000fe20000000000 */
[----:B------:R-:W-:Y:S01]  /*4c60*/  UMOV UR9, 0x10000000 ;  /* 0x1000000000097882 */ /* 0x000fe20000000000 */
[----:B------:R-:W-:Y:S02]  /*4c70*/  @!UP0 UIADD3 UR34, UPT, UPT, UR42, 0x10, URZ ;  /* 0x000000102a228890 */ /* 0x000fe4000fffe0ff */
[----:B------:R-:W-:Y:S01]  /*4c80*/  @!UP0 UIADD3 UR32, UPT, UPT, UR21, 0x2200, URZ ;  /* 0x0000220015208890 */ /* 0x000fe2000fffe0ff */
[----:B------:R-:W-:Y:S01]  /*4c90*/  VOTEU.ALL UP0, P1 ;  /* 0x0000000000ff7886 */ /* 0x000fe20000800000 */
[----:B------:R-:W-:Y:S01]  /*4ca0*/  UMOV UR35, UR43 ;  /* 0x0000002b00237c82 */ /* 0x000fe20008000000 */
[----:B------:R-:W-:Y:S02]  /*4cb0*/  UPRMT UR7, UR52, 0x654, UR33 ;  /* 0x0000065434077896 */ /* 0x000fe40008000021 */
        /* <DEDUP_REMOVED lines=11> */
.L_x_214:
        /* <DEDUP_REMOVED lines=10> */
[----:B------:R-:W-:Y:S02]  /*4e10*/  UMOV UR28, UR36 ;  /* 0x00000024001c7c82 */ /* 0x000fe40008000000 */
[----:B------:R-:W-:Y:S01]  /*4e20*/  IMAD.U32 R8, RZ, RZ, UR5 ;  /* 0x00000005ff087e24 */ /* 0x000fe2000f8e00ff */
[----:B------:R-:W-:Y:S01]  /*4e30*/  UPRMT UR29, UR52, 0x654, UR25 ;  /* 0x00000654341d7896 */ /* 0x000fe20008000019 */
        /* <DEDUP_REMOVED lines=10> */
.L_x_216:
        /* <DEDUP_REMOVED lines=16> */
[----:B------:R-:W-:Y:S02]  /*4fe0*/  SHF.L.U32 R9, RZ, 0x1f, RZ ;  /* 0x0000001fff097819 */ /* 0x000fe400000006ff */
[----:B------:R-:W-:Y:S05]  /*4ff0*/  @!P1 IADD3 R8, P0, PT, R16, 0x580, RZ ;  /* 0x0000058010089810 */ /* 0x000fea0007f1e0ff */
[----:B------:R-:W-:Y:S04]  /*5000*/  @!P1 IMAD.X R6, RZ, RZ, R17, P0 ;  /* 0x000000ffff069224 */ /* 0x000fe800000e0611 */
[----:B------:R1:W-:Y:S01]  /*5010*/  @!UP0 UTMALDG.3D [UR16], [UR4], desc[UR8] ;  /* 0x00000810040085b4 */ /* 0x0003e20008011000 */
[----:B------:R1:W-:Y:S01]  /*5020*/  @!P1 SYNCS.ARRIVE.TRANS64.RED.A0TR RZ, [UR21+0x78], R0 ;  /* 0x00007800ffff99a7 */ /* 0x0003e20008300415 */
[----:B------:R-:W-:Y:S01]  /*5030*/  SYNCS.ARRIVE.TRANS64.RED.A1T0 RZ, [UR24], RZ ;  /* 0x000000ffffff79a7 */ /* 0x000fe20008100418 */
[----:B------:R-:W2:Y:S02]  /*5040*/  SYNCS.PHASECHK.TRANS64.TRYWAIT P2, [UR21+0x80], R9 ;  /* 0x00008009ff0075a7 */ /* 0x000ea40008041115 */
[----:B-12---:R-:W-:Y:S05]  /*5050*/  @!P2 BRA `(.L_x_87) ;  /* 0x000000600014a947 */ /* 0x006fea0003800000 */
.L_x_218:
[----:B------:R-:W-:Y:S01]  /*5060*/  @!P1 R2UR UR5, R8 ;  /* 0x00000000080592ca */ /* 0x000fe200000e0000 */
[----:B------:R-:W-:Y:S01]  /*5070*/  VOTEU.ALL UP0, P1 ;  /* 0x0000000000ff7886 */ /* 0x000fe20000800000 */
[----:B------:R-:W-:Y:S01]  /*5080*/  @!P1 R2UR UR4, R6 ;  /* 0x00000000060492ca */ /* 0x000fe200000e0000 */
[----:B-1----:R-:W-:Y:S01]  /*5090*/  @!P1 IMAD.MOV.U32 R0, RZ, RZ, 0x2000 ;  /* 0x00002000ff009424 */ /* 0x002fe200078e00ff */
[----:B------:R-:W-:Y:S01]  /*50a0*/  UMOV UR18, 0x0 ;  /* 0x0000000000127882 */ /* 0x000fe20000000000 */
[----:B------:R-:W-:Y:S01]  /*50b0*/  UMOV UR19, 0x10000000 ;  /* 0x1000000000137882 */ /* 0x000fe20000000000 */
[----:B------:R-:W-:Y:S01]  /*50c0*/  @!UP0 UIADD3 UR10, UPT, UPT, UR42, 0x40, URZ ;  /* 0x000000402a0a8890 */ /* 0x000fe2000fffe0ff */
[----:B------:R-:W-:Y:S01]  /*50d0*/  @!P1 IADD3 R8, P0, PT, R16, 0x580, RZ ;  /* 0x0000058010089810 */ /* 0x000fe20007f1e0ff */
[----:B------:R-:W-:Y:S01]  /*50e0*/  @!UP0 UIADD3 UR8, UPT, UPT, UR21, 0x200, URZ ;  /* 0x0000020015088890 */ /* 0x000fe2000fffe0ff */
[----:B------:R-:W-:Y:S01]  /*50f0*/  VOTEU.ALL UP0, P1 ;  /* 0x0000000000ff7886 */ /* 0x000fe20000800000 */
[----:B------:R-:W-:Y:S01]  /*5100*/  UMOV UR9, UR41 ;  /* 0x0000002900097c82 */ /* 0x000fe20008000000 */
[----:B------:R-:W-:Y:S02]  /*5110*/  UMOV UR11, UR43 ;  /* 0x0000002b000b7c82 */ /* 0x000fe40008000000 */
[----:B------:R-:W-:Y:S01]  /*5120*/  IMAD.U32 R18, RZ, RZ, UR5 ;  /* 0x00000005ff127e24 */ /* 0x000fe2000f8e00ff */
[----:B------:R-:W-:Y:S01]  /*5130*/  UMOV UR12, UR36 ;  /* 0x00000024000c7c82 */ /* 0x000fe20008000000 */
[----:B------:R-:W-:Y:S02]  /*5140*/  IMAD.U32 R19, RZ, RZ, UR4 ;  /* 0x00000004ff137e24 */ /* 0x000fe4000f8e00ff */
[----:B------:R-:W-:Y:S01]  /*5150*/  @!P1 IMAD.X R6, RZ, RZ, R17, P0 ;  /* 0x000000ffff069224 */ /* 0x000fe200000e0611 */
[----:B------:R-:W-:Y:S02]  /*5160*/  @!P1 R2UR UR4, R18 ;  /* 0x00000000120492ca */ /* 0x000fe400000e0000 */
[----:B------:R-:W-:Y:S11]  /*5170*/  @!P1 R2UR UR5, R19 ;  /* 0x00000000130592ca */ /* 0x000ff600000e0000 */
[----:B------:R-:W-:Y:S02]  /*5180*/  @!UPT UIADD3 URZ, UPT, UPT, URZ, URZ, URZ ;  /* 0x000000fffffff290 */ /* 0x000fe4000fffe0ff */
[----:B------:R1:W-:Y:S01]  /*5190*/  @!UP0 UTMALDG.3D [UR8], [UR4], desc[UR18] ;  /* 0x00001208040085b4 */ /* 0x0003e20008011000 */
[----:B------:R1:W-:Y:S01]  /*51a0*/  @!P1 SYNCS.ARRIVE.TRANS64.RED.A0TR RZ, [UR21+0x60], R0 ;  /* 0x00006000ffff99a7 */ /* 0x0003e20008300415 */
[----:B------:R-:W-:Y:S01]  /*51b0*/  SYNCS.ARRIVE.TRANS64.RED.A1T0 RZ, [UR6], RZ ;  /* 0x000000ffffff79a7 */ /* 0x000fe20008100406 */
[----:B------:R-:W2:Y:S02]  /*51c0*/  SYNCS.PHASECHK.TRANS64.TRYWAIT P2, [UR21+0x88], R9 ;  /* 0x00008809ff0075a7 */ /* 0x000ea40008041115 */
[----:B-12---:R-:W-:Y:S05]  /*51d0*/  @!P2 BRA `(.L_x_88) ;  /* 0x0000005c00cca947 */ /* 0x006fea0003800000 */
.L_x_220:
        /* <DEDUP_REMOVED lines=24> */
.L_x_222:
[----:B------:R-:W-:Y:S01]  /*5360*/  @!P1 R2UR UR5, R8 ;  /* 0x00000000080592ca */ /* 0x000fe200000e0000 */
[----:B------:R-:W-:Y:S01]  /*5370*/  VOTEU.ALL UP0, P1 ;  /* 0x0000000000ff7886 */ /* 0x000fe20000800000 */
[----:B------:R-:W-:Y:S01]  /*5380*/  @!P1 R2UR UR4, R6 ;  /* 0x00000000060492ca */ /* 0x000fe200000e0000 */
[----:B-1----:R-:W-:Y:S01]  /*5390*/  @!P1 IMAD.MOV.U32 R0, RZ, RZ, 0x2000 ;  /* 0x00002000ff009424 */ /* 0x002fe200078e00ff */
[----:B------:R-:W-:Y:S01]  /*53a0*/  UMOV UR6, 0x0 ;  /* 0x0000000000067882 */ /* 0x000fe20000000000 */
[----:B------:R-:W-:Y:S01]  /*53b0*/  UMOV UR7, 0x10000000 ;  /* 0x1000000000077882 */ /* 0x000fe20000000000 */
[----:B------:R-:W-:Y:S01]  /*53c0*/  @!UP0 UIADD3 UR10, UPT, UPT, UR42, 0x60, URZ ;  /* 0x000000602a0a8890 */ /* 0x000fe2000fffe0ff */
[----:B------:R-:W-:Y:S01]  /*53d0*/  VIADD R14, R14, 0x1 ;  /* 0x000000010e0e7836 */ /* 0x000fe20000000000 */
[----:B------:R-:W-:Y:S01]  /*53e0*/  @!UP0 UIADD3 UR8, UPT, UPT, UR21, 0x4200, URZ ;  /* 0x0000420015088890 */ /* 0x000fe2000fffe0ff */
[----:B------:R-:W-:Y:S01]  /*53f0*/  VOTEU.ALL UP0, P1 ;  /* 0x0000000000ff7886 */ /* 0x000fe20000800000 */
[----:B------:R-:W-:Y:S01]  /*5400*/  UMOV UR9, UR25 ;  /* 0x0000001900097c82 */ /* 0x000fe20008000000 */
[----:B------:R-:W-:Y:S02]  /*5410*/  UMOV UR11, UR43 ;  /* 0x0000002b000b7c82 */ /* 0x000fe40008000000 */
[----:B------:R-:W-:Y:S01]  /*5420*/  IMAD.U32 R18, RZ, RZ, UR5 ;  /* 0x00000005ff127e24 */ /* 0x000fe2000f8e00ff */
[----:B------:R-:W-:Y:S01]  /*5430*/  UMOV UR12, UR36 ;  /* 0x00000024000c7c82 */ /* 0x000fe20008000000 */
[----:B------:R-:W-:Y:S03]  /*5440*/  IMAD.U32 R19, RZ, RZ, UR4 ;  /* 0x00000004ff137e24 */ /* 0x000fe6000f8e00ff */
        /* <DEDUP_REMOVED lines=8> */
.L_x_224:
[----:B------:R-:W-:Y:S01]  /*54d0*/  @!P1 IADD3 R6, P0, PT, R16, 0x580, RZ ;  /* 0x0000058010069810 */ /* 0x000fe20007f1e0ff */
[----:B------:R-:W-:Y:S01]  /*54e0*/  VOTEU.ALL UP0, P1 ;  /* 0x0000000000ff7886 */ /* 0x000fe20000800000 */
[----:B------:R-:W-:Y:S01]  /*54f0*/  UMOV UR6, 0x0 ;  /* 0x0000000000067882 */ /* 0x000fe20000000000 */
[----:B------:R-:W-:Y:S01]  /*5500*/  UMOV UR7, 0x10000000 ;  /* 0x1000000000077882 */ /* 0x000fe20000000000 */
[----:B------:R-:W-:Y:S01]  /*5510*/  @!P1 R2UR UR5, R6 ;  /* 0x00000000060592ca */ /* 0x000fe200000e0000 */
[----:B-1----:R-:W-:Y:S01]  /*5520*/  @!P1 IMAD.X R0, RZ, RZ, R17, P0 ;  /* 0x000000ffff009224 */ /* 0x002fe200000e0611 */
[----:B------:R-:W-:Y:S01]  /*5530*/  @!UP0 UIADD3 UR10, UPT, UPT, UR42, 0x70, URZ ;  /* 0x000000702a0a8890 */ /* 0x000fe2000fffe0ff */
[----:B------:R-:W-:Y:S01]  /*5540*/  R2UR UR18, R53 ;  /* 0x00000000351272ca */ /* 0x000fe200000e0000 */
[----:B------:R-:W-:Y:S01]  /*5550*/  @!UP0 UIADD3 UR8, UPT, UPT, UR21, 0x6200, URZ ;  /* 0x0000620015088890 */ /* 0x000fe2000fffe0ff */
[----:B------:R-:W-:Y:S01]  /*5560*/  R2UR UR16, R54 ;  /* 0x00000000361072ca */ /* 0x000fe200000e0000 */
[----:B------:R-:W-:Y:S01]  /*5570*/  VOTEU.ALL UP0, P1 ;  /* 0x0000000000ff7886 */ /* 0x000fe20000800000 */
[----:B------:R-:W-:Y:S01]  /*5580*/  @!P1 R2UR UR4, R0 ;  /* 0x00000000000492ca */ /* 0x000fe200000e0000 */
[----:B------:R-:W-:Y:S01]  /*5590*/  UMOV UR9, UR17 ;  /* 0x0000001100097c82 */ /* 0x000fe20008000000 */
[----:B------:R-:W-:Y:S01]  /*55a0*/  UMOV UR11, UR43 ;  /* 0x0000002b000b7c82 */ /* 0x000fe20008000000 */
[----:B------:R-:W-:Y:S01]  /*55b0*/  UMOV UR12, UR36 ;  /* 0x00000024000c7c82 */ /* 0x000fe20008000000 */
[C---:B------:R-:W-:Y:S01]  /*55c0*/  ISETP.NE.AND P0, PT, R14.reuse, 0x2, PT ;  /* 0x000000020e00780c */ /* 0x040fe20003f05270 */
[----:B------:R-:W-:Y:S01]  /*55d0*/  UPLOP3.LUT UP1, UPT, UPT, UPT, UPT, 0x80, 0x8 ;  /* 0x000000000008789c */ /* 0x000fe20003f2f070 */
[----:B------:R-:W-:Y:S01]  /*55e0*/  IMAD.U32 R8, RZ, RZ, UR5 ;  /* 0x00000005ff087e24 */ /* 0x000fe2000f8e00ff */
[----:B------:R-:W-:Y:S01]  /*55f0*/  UMOV UR36, UR30 ;  /* 0x0000001e00247c82 */ /* 0x000fe20008000000 */
[----:B------:R-:W-:Y:S01]  /*5600*/  SEL R0, RZ, 0x1, P0 ;  /* 0x00000001ff007807 */ /* 0x000fe20000000000 */
[----:B------:R-:W-:Y:S01]  /*5610*/  UIADD3 UR20, UPT, UPT, UR13, UR18, URZ ;  /* 0x000000120d147290 */ /* 0x000fe2000fffe0ff */
[----:B------:R-:W-:Y:S01]  /*5620*/  SEL R14, R14, RZ, P0 ;  /* 0x000000ff0e0e7207 */ /* 0x000fe20000000000 */
[----:B------:R-:W-:Y:S01]  /*5630*/  UIADD3 UR16, UPT, UPT, UR14, UR16, URZ ;  /* 0x000000100e107290 */ /* 0x000fe2000fffe0ff */
[----:B------:R-:W-:Y:S01]  /*5640*/  LOP3.LUT R13, R13, R0, RZ, 0x3c, !PT ;  /* 0x000000000d0d7212 */ /* 0x000fe200078e3cff */
[----:B------:R-:W-:Y:S01]  /*5650*/  IMAD.U32 R9, RZ, RZ, UR4 ;  /* 0x00000004ff097e24 */ /* 0x000fe2000f8e00ff */
[----:B------:R-:W-:Y:S04]  /*5660*/  @!P1 R2UR UR4, R8 ;  /* 0x00000000080492ca */ /* 0x000fe800000e0000 */
[----:B------:R-:W-:Y:S11]  /*5670*/  @!P1 R2UR UR5, R9 ;  /* 0x00000000090592ca */ /* 0x000ff600000e0000 */
[----:B------:R-:W-:Y:S02]  /*5680*/  @!UPT UIADD3 URZ, UPT, UPT, URZ, URZ, URZ ;  /* 0x000000fffffff290 */ /* 0x000fe4000fffe0ff */
[----:B------:R2:W-:Y:S01]  /*5690*/  @!UP0 UTMALDG.3D [UR8], [UR4], desc[UR6] ;  /* 0x00000608040085b4 */ /* 0x0005e20008011000 */
[----:B------:R2:W-:Y:S01]  /*56a0*/  @!P1 SYNCS.ARRIVE.TRANS64.RED.A0TR RZ, [UR21+0x78], R7 ;  /* 0x00007807ffff99a7 */ /* 0x0005e20008300415 */
[----:B------:R-:W-:Y:S01]  /*56b0*/  SYNCS.ARRIVE.TRANS64.RED.A1T0 RZ, [UR24], RZ ;  /* 0x000000ffffff79a7 */ /* 0x000fe20008100418 */
[----:B------:R-:W-:Y:S05]  /*56c0*/  BRA.U UP2, `(.L_x_91) ;  /* 0xffffffe902f07547 */ /* 0x000fea000b83ffff */
[----:B------:R-:W1:Y:S02]  /*56d0*/  SYNCS.PHASECHK.TRANS64.TRYWAIT P0, [UR21+0x80], R10 ;  /* 0x0000800aff0075a7 */ /* 0x000e640008001115 */
[----:B-1----:R-:W-:Y:S05]  /*56e0*/  @!P0 BRA `(.L_x_92) ;  /* 0x0000005800d08947 */ /* 0x002fea0003800000 */
.L_x_226:
[----:B------:R-:W3:Y:S02]  /*56f0*/  SYNCS.PHASECHK.TRANS64.TRYWAIT P0, [UR21+0x88], R10 ;  /* 0x0000880aff0075a7 */ /* 0x000ee40008001115 */
[----:B---3--:R-:W-:Y:S05]  /*5700*/  @!P0 BRA `(.L_x_93) ;  /* 0x0000005800e08947 */ /* 0x008fea0003800000 */
.L_x_228:
[----:B------:R-:W3:Y:S01]  /*5710*/  SYNCS.PHASECHK.TRANS64.TRYWAIT P0, [UR21+0x90], R10 ;  /* 0x0000900aff0075a7 */ /* 0x000ee20008001115 */
[----:B-1----:R-:W-:Y:S01]  /*5720*/  HFMA2 R0, -RZ, RZ, 0, 5.9604644775390625e-08 ;  /* 0x00000001ff007431 */ /* 0x002fe200000001ff */
[----:B---3--:R-:W-:Y:S06]  /*5730*/  @!P0 BRA `(.L_x_94) ;  /* 0x0000005800ec8947 */ /* 0x008fec0003800000 */
.L_x_230:
[----:B-1----:R-:W-:Y:S02]  /*5740*/  MOV R2, UR21 ;  /* 0x0000001500027c02 */ /* 0x002fe40008000f00 */
[----:B------:R-:W-:-:S07]  /*5750*/  SHF.L.U32 R0, R0, 0x1f, RZ ;  /* 0x0000001f00007819 */ /* 0x000fce00000006ff */
.L_x_95:
[----:B-1----:R1:W3:Y:S02]  /*5760*/  SYNCS.PHASECHK.TRANS64.TRYWAIT P0, [R2+URZ+0x98], R0 ;  /* 0x00009800020075a7 */ /* 0x0022e400080011ff */
[----:B---3--:R-:W-:Y:S05]  /*5770*/  @!P0 NANOSLEEP.SYNCS 0x989680 ;  /* 0x009896800000895d */ /* 0x008fea0003900000 */
[----:B------:R-:W3:Y:S02]  /*5780*/  @!P0 SYNCS.PHASECHK.TRANS64 P0, [R2+URZ+0x98], R0 ;  /* 0x00009800020085a7 */ /* 0x000ee400080010ff */
[----:B--23--:R-:W-:Y:S05]  /*5790*/  @P0 EXIT ;  /* 0x000000000000094d */ /* 0x00cfea0003800000 */
[----:B------:R-:W-:Y:S05]  /*57a0*/  BRA `(.L_x_95) ;  /* 0xfffffffc00ec7947 */ /* 0x000fea000383ffff */
.L_x_76:
[----:B------:R-:W-:-:S06]  /*57b0*/  UISETP.GE.AND UP0, UPT, UR17, 0x4, UPT ;  /* 0x000000041100788c */ /* 0x000fcc000bf06270 */
[----:B------:R-:W-:-:S13]  /*57c0*/  PLOP3.LUT P0, PT, PT, PT, UP0, 0x80, 0x8 ;  /* 0x000000000008781c */ /* 0x000fda0003f0f008 */
[----:B------:R-:W-:Y:S05]  /*57d0*/  @!P0 EXIT ;  /* 0x000000000000894d */ /* 0x000fea0003800000 */
[----:B------:R-:W-:Y:S01]  /*57e0*/  BAR.SYNC.DEFER_BLOCKING 0x6, 0xa0 ;  /* 0x0182800000007b1d */ /* 0x000fe20000010000 */
[C---:B------:R-:W-:Y:S01]  /*57f0*/  IMAD.SHL.U32 R2, R65.reuse, 0x10, RZ ;  /* 0x0000001041027824 */ /* 0x040fe200078e00ff */
[C---:B------:R-:W-:Y:S01]  /*5800*/  LOP3.LUT R66, R65.reuse, 0x60, RZ, 0xc0, !PT ;  /* 0x0000006041427812 */ /* 0x040fe200078ec0ff */
[C---:B------:R-:W-:Y:S01]  /*5810*/  IMAD.SHL.U32 R64, R65.reuse, 0x2, RZ ;  /* 0x0000000241407824 */ /* 0x040fe200078e00ff */
[C---:B------:R-:W-:Y:S01]  /*5820*/  LOP3.LUT R63, R65.reuse, 0x2, RZ, 0xc0, !PT ;  /* 0x00000002413f7812 */ /* 0x040fe200078ec0ff */
[C---:B------:R-:W-:Y:S01]  /*5830*/  IMAD.U32 R23, R65.reuse, 0x10000, RZ ;  /* 0x0001000041177824 */ /* 0x040fe200078e00ff */
[----:B------:R-:W-:Y:S02]  /*5840*/  UMOV UR43, 0x400 ;  /* 0x00000400002b7882 */ /* 0x000fe40000000000 */
[----:B------:R-:W1:Y:S01]  /*5850*/  LDC.64 R50, c[0x0][0x8b0] ;  /* 0x00022c00ff327b82 */ /* 0x000e620000000a00 */
[----:B------:R-:W-:Y:S01]  /*5860*/  ULEA UR43, UR52, UR43, 0x18 ;  /* 0x0000002b342b7291 */ /* 0x000fe2000f8ec0ff */
[----:B------:R-:W-:Y:S01]  /*5870*/  LOP3.LUT R3, R2, 0x60, RZ, 0xc0, !PT ;  /* 0x0000006002037812 */ /* 0x000fe200078ec0ff */
[----:B------:R-:W2:Y:S01]  /*5880*/  LDCU.64 UR6, c[0x0][0x890] ;  /* 0x00011200ff0677ac */ /* 0x000ea20008000a00 */
[----:B------:R-:W-:Y:S01]  /*5890*/  LOP3.LUT R65, R65, 0x4, RZ, 0xc0, !PT ;  /* 0x0000000441417812 */ /* 0x000fe200078ec0ff */
[----:B------:R-:W-:Y:S01]  /*58a0*/  IMAD.MOV.U32 R22, RZ, RZ, RZ ;  /* 0x000000ffff167224 */ /* 0x000fe200078e00ff */
[----:B------:R-:W-:Y:S01]  /*58b0*/  LOP3.LUT R64, R3, 0xc, R64, 0xf8, !PT ;  /* 0x0000000c03407812 */ /* 0x000fe200078ef840 */
[----:B------:R-:W-:Y:S01]  /*58c0*/  UIADD3 UR4, UPT, UPT, UR43, 0x200, URZ ;  /* 0x000002002b047890 */ /* 0x000fe2000fffe0ff */
[----:B------:R-:W3:Y:S01]  /*58d0*/  LDC.64 R48, c[0x0][0x8a8] ;  /* 0x00022a00ff307b82 */ /* 0x000ee20000000a00 */
[----:B------:R-:W-:-:S02]  /*58e0*/  LOP3.LUT R23, R23, 0x600000, RZ, 0xc0, !PT ;  /* 0x0060000017177812 */ /* 0x000fc400078ec0ff */
[----:B------:R-:W-:Y:S02]  /*58f0*/  CS2R R60, SRZ ;  /* 0x00000000003c7805 */ /* 0x000fe4000001ff00 */
[----:B------:R-:W-:Y:S01]  /*5900*/  LOP3.LUT R64, R64, 0x790, R2, 0xf8, !PT ;  /* 0x0000079040407812 */ /* 0x000fe200078ef802 */
[----:B------:R-:W4:Y:S01]  /*5910*/  LDCU UR63, c[0x0][0x370] ;  /* 0x00006e00ff3f77ac */ /* 0x000f220008000800 */
[----:B------:R-:W-:Y:S02]  /*5920*/  MOV R56, UR4 ;  /* 0x0000000400387c02 */ /* 0x000fe40008000f00 */
[----:B------:R-:W-:Y:S01]  /*5930*/  MOV R58, RZ ;  /* 0x000000ff003a7202 */ /* 0x000fe20000000f00 */
[----:B------:R-:W1:Y:S01]  /*5940*/  LDCU.64 UR54, c[0x0][0x348] ;  /* 0x00006900ff3677ac */ /* 0x000e620008000a00 */
[----:B------:R-:W4:Y:S01]  /*5950*/  LDS R0, [UR43+0x160] ;  /* 0x0001602bff007984 */ /* 0x000f220008000800 */
[----:B------:R-:W-:Y:S01]  /*5960*/  IMAD R64, R64, 0x4, R56 ;  /* 0x0000000440407824 */ /* 0x000fe200078e0238 */
[----:B------:R-:W1:Y:S01]  /*5970*/  LDCU UR42, c[0x0][0xb0c] ;  /* 0x00016180ff2a77ac */ /* 0x000e620008000800 */
[----:B--2---:R-:W-:-:S02]  /*5980*/  IMAD.U32 R68, RZ, RZ, UR6 ;  /* 0x00000006ff447e24 */ /* 0x004fc4000f8e00ff */
[----:B------:R-:W-:Y:S01]  /*5990*/  IMAD.U32 R67, RZ, RZ, UR7 ;  /* 0x00000007ff437e24 */ /* 0x000fe2000f8e00ff */
[----:B------:R-:W2:Y:S01]  /*59a0*/  LDCU UR39, c[0x0][0xb30] ;  /* 0x00016600ff2777ac */ /* 0x000ea20008000800 */
[--C-:B------:R-:W-:Y:S02]  /*59b0*/  IMAD R63, R63, -0x10, R64.reuse ;  /* 0xfffffff03f3f7824 */ /* 0x100fe400078e0240 */
[----:B------:R-:W-:Y:S01]  /*59c0*/  IMAD R62, R65, -0x10, R64 ;  /* 0xfffffff0413e7824 */ /* 0x000fe200078e0240 */
[----:B------:R-:W1:Y:S01]  /*59d0*/  LDCU.64 UR60, c[0x0][0x888] ;  /* 0x00011100ff3c77ac */ /* 0x000e620008000a00 */
[----:B------:R-:W1:Y:S01]  /*59e0*/  LDCU.64 UR40, c[0x0][0xb28] ;  /* 0x00016500ff2877ac */ /* 0x000e620008000a00 */
[----:B------:R-:W1:Y:S01]  /*59f0*/  LDCU.128 UR56, c[0x0][0xb10] ;  /* 0x00016200ff3877ac */ /* 0x000e620008000c00 */
[----:B------:R-:W1:Y:S01]  /*5a00*/  LDCU UR62, c[0x0][0x374] ;  /* 0x00006e80ff3e77ac */ /* 0x000e620008000800 */
[----:B------:R-:W-:Y:S01]  /*5a10*/  UMOV UR53, URZ ;  /* 0x000000ff00357c82 */ /* 0x000fe20008000000 */
[----:B------:R-:W-:Y:S01]  /*5a20*/  UMOV UR47, URZ ;  /* 0x000000ff002f7c82 */ /* 0x000fe20008000000 */
[----:B-1234-:R-:W-:-:S07]  /*5a30*/  IADD3 R23, PT, PT, R0, R23, RZ ;  /* 0x0000001700177210 */ /* 0x01efce0007ffe0ff */
.L_x_171:
[----:B------:R-:W-:Y:S02]  /*5a40*/  LEA R0, R58, UR43, 0x3 ;  /* 0x0000002b3a007c11 */ /* 0x000fe4000f8e18ff */
[----:B------:R-:W-:Y:S02]  /*5a50*/  SHF.L.U32 R2, R60, 0x1f, RZ ;  /* 0x0000001f3c027819 */ /* 0x000fe400000006ff */
[----:B-1----:R-:W-:Y:S02]  /*5a60*/  LEA R4, R58, UR43, 0x4 ;  /* 0x0000002b3a047c11 */ /* 0x002fe4000f8e20ff */
[----:B------:R-:W1:Y:S02]  /*5a70*/  SYNCS.PHASECHK.TRANS64.TRYWAIT P0, [R0+URZ+0xb0], R2 ;  /* 0x0000b002000075a7 */ /* 0x000e6400080011ff */
[----:B-1-3--:R-:W-:Y:S05]  /*5a80*/  @!P0 BRA `(.L_x_96) ;  /* 0x0000005800308947 */ /* 0x00afea0003800000 */
.L_x_231:
[----:B------:R-:W-:Y:S01]  /*5a90*/  R2UR UR7, R69 ;  /* 0x00000000450772ca */ /* 0x000fe200000e0000 */
[----:B------:R-:W2:Y:S01]  /*5aa0*/  LDS.128 R4, [R4+0x140] ;  /* 0x0001400004047984 */ /* 0x000ea20000000c00 */
[----:B-1----:R-:W-:Y:S01]  /*5ab0*/  VIADD R0, R0, 0xc0 ;  /* 0x000000c000007836 */ /* 0x002fe20000000000 */
[----:B------:R-:W-:Y:S04]  /*5ac0*/  UISETP.GE.AND UP0, UPT, UR45, 0x1, UPT ;  /* 0x000000012d00788c */ /* 0x000fe8000bf06270 */
[----:B------:R-:W-:Y:S01]  /*5ad0*/  PRMT R0, RZ, 0x654, R0 ;  /* 0x00000654ff007816 */ /* 0x000fe20000000000 */
[----:B------:R-:W-:Y:S01]  /*5ae0*/  @!PT LDS RZ, [RZ] ;  /* 0x00000000fffff984 */ /* 0x000fe20000000800 */
[----:B------:R-:W-:Y:S01]  /*5af0*/  @!PT LDS RZ, [RZ] ;  /* 0x00000000fffff984 */ /* 0x000fe20000000800 */
[----:B------:R-:W-:Y:S01]  /*5b00*/  @!PT LDS RZ, [RZ] ;  /* 0x00000000fffff984 */ /* 0x000fe20000000800 */
[----:B------:R-:W-:Y:S01]  /*5b10*/  @!PT LDS RZ, [RZ] ;  /* 0x00000000fffff984 */ /* 0x000fe20000000800 */
[----:B------:R1:W-:Y:S06]  /*5b20*/  MEMBAR.ALL.CTA ;  /* 0x0000000000007992 */ /* 0x0003ec0000008000 */
[----:B-1----:R-:W1:Y:S02]  /*5b30*/  FENCE.VIEW.ASYNC.S ;  /* 0x00000000000073c6 */ /* 0x002e640000000000 */
[----:B-1----:R1:W-:Y:S01]  /*5b40*/  SYNCS.ARRIVE.TRANS64.RED.A1T0 RZ, [R0+URZ], RZ ;  /* 0x000000ff00ff79a7 */ /* 0x0023e200081004ff */
[----:B--2---:R-:W-:Y:S11]  /*5b50*/  LOP3.LUT P0, RZ, R6, 0x1, RZ, 0xc0, !PT ;  /* 0x0000000106ff7812 */ /* 0x004ff6000780c0ff */
[----:B------:R-:W-:Y:S02]  /*5b60*/  @!UPT UIADD3 URZ, UPT, UPT, URZ, URZ, URZ ;  /* 0x000000fffffff290 */ /* 0x000fe4000fffe0ff */
[----:B------:R-:W-:Y:S01]  /*5b70*/  VOTEU.ANY UP1, P0 ;  /* 0x0000000000ff7886 */ /* 0x000fe20000020100 */
[----:B------:R-:W-:Y:S01]  /*5b80*/  PLOP3.LUT P0, PT, PT, PT, UP1, 0x80, 0x8 ;  /* 0x000000000008781c */ /* 0x000fe20003f0f018 */
[----:B------:R-:W-:Y:S06]  /*5b90*/  UP2UR UR4, UPR, URZ, 0x2 ;  /* 0x00000002ff047883 */ /* 0x000fec0008000000 */
[----:B------:R-:W-:Y:S06]  /*5ba0*/  IMAD.U32 R70, RZ, RZ, UR4 ;  /* 0x00000004ff467e24 */ /* 0x000fec000f8e00ff */
[----:B------:R-:W-:Y:S02]  /*5bb0*/  @P0 SHF.R.U32.HI R2, RZ, 0x10, R5 ;  /* 0x00000010ff020819 */ /* 0x000fe40000011605 */
[----:B------:R-:W-:Y:S02]  /*5bc0*/  @P0 MOV R3, R4 ;  /* 0x0000000400030202 */ /* 0x000fe40000000f00 */
[----:B------:R-:W-:Y:S02]  /*5bd0*/  @P0 R2UR UR4, R2 ;  /* 0x00000000020402ca */ /* 0x000fe400000e0000 */
[----:B------:R-:W-:Y:S02]  /*5be0*/  @P0 LOP3.LUT R4, R5, 0xffff, RZ, 0xc0, !PT ;  /* 0x0000ffff05040812 */ /* 0x000fe400078ec0ff */
[----:B------:R-:W-:Y:S02]  /*5bf0*/  @P0 R2UR UR6, R3 ;  /* 0x00000000030602ca */ /* 0x000fe400000e0000 */
[----:B------:R-:W-:Y:S07]  /*5c00*/  @P0 R2UR UR5, R4 ;  /* 0x00000000040502ca */ /* 0x000fee00000e0000 */
[----:B------:R-:W-:Y:S02]  /*5c10*/  @UP1 UMOV UR7, UR4 ;  /* 0x0000000400071c82 */ /* 0x000fe40008000000 */
[----:B------:R-:W-:Y:S02]  /*5c20*/  IMAD.U32 R69, RZ, RZ, UR7 ;  /* 0x00000007ff457e24 */ /* 0x000fe4000f8e00ff */
[----:B------:R-:W-:Y:S02]  /*5c30*/  @UP1 UMOV UR38, UR6 ;  /* 0x0000000600261c82 */ /* 0x000fe40008000000 */
[----:B------:R-:W-:Y:S01]  /*5c40*/  @UP1 UMOV UR37, UR5 ;  /* 0x0000000500251c82 */ /* 0x000fe20008000000 */
[----:B-1----:R-:W-:Y:S05]  /*5c50*/  BRA.U !UP0, `(.L_x_97) ;  /* 0x0000000108cc7547 */ /* 0x002fea000b800000 */
[----:B------:R-:W1:Y:S01]  /*5c60*/  LDCU UR12, c[0x0][0xb20] ;  /* 0x00016400ff0c77ac */ /* 0x000e620008000800 */
[----:B------:R-:W-:Y:S02]  /*5c70*/  UIMAD.WIDE.U32 UR4, UR62, UR59, URZ ;  /* 0x0000003b3e0472a5 */ /* 0x000fe4000f8e00ff */
[----:B------:R-:W-:Y:S02]  /*5c80*/  UIMAD.WIDE.U32 UR6, UR63, UR56, URZ ;  /* 0x000000383f0672a5 */ /* 0x000fe4000f8e00ff */
[----:B------:R-:W-:Y:S02]  /*5c90*/  UISETP.NE.AND UP0, UPT, UR58, 0x1, UPT ;  /* 0x000000013a00788c */ /* 0x000fe4000bf05270 */
[----:B------:R-:W-:Y:S02]  /*5ca0*/  UIMAD.WIDE.U32 UR8, UR37, UR59, URZ ;  /* 0x0000003b250872a5 */ /* 0x000fe4000f8e00ff */
[----:B------:R-:W-:Y:S02]  /*5cb0*/  UIMAD.WIDE.U32 UR10, UR38, UR56, URZ ;  /* 0x00000038260a72a5 */ /* 0x000fe4000f8e00ff */
[----:B------:R-:W-:Y:S02]  /*5cc0*/  UISETP.NE.AND UP1, UPT, UR42, 0x1, UPT ;  /* 0x000000012a00788c */ /* 0x000fe4000bf25270 */
[----:B------:R-:W-:Y:S01]  /*5cd0*/  UISETP.NE.AND UP2, UPT, UR45, 0x1, UPT ;  /* 0x000000012d00788c */ /* 0x000fe2000bf45270 */
[----:B------:R-:W-:Y:S02]  /*5ce0*/  UMOV UR4, UR5 ;  /* 0x0000000500047c82 */ /* 0x000fe40008000000 */
[----:B-1----:R-:W-:Y:S03]  /*5cf0*/  USHF.R.U32.HI UR5, URZ, UR12, UR4 ;  /* 0x0000000cff057299 */ /* 0x002fe60008011604 */
[----:B------:R-:W-:Y:S02]  /*5d00*/  UMOV UR4, UR7 ;  /* 0x0000000700047c82 */ /* 0x000fe40008000000 */
[----:B------:R-:W-:Y:S02]  /*5d10*/  USHF.R.U32.HI UR7, URZ, UR57, UR4 ;  /* 0x00000039ff077299 */ /* 0x000fe40008011604 */
[----:B------:R-:W-:Y:S02]  /*5d20*/  USEL UR4, UR62, UR5, !UP0 ;  /* 0x000000053e047287 */ /* 0x000fe4000c000000 */
[----:B------:R-:W-:Y:S01]  /*5d30*/  USEL UR7, UR63, UR7, !UP1 ;  /* 0x000000073f077287 */ /* 0x000fe2000c800000 */
[----:B------:R-:W-:Y:S01]  /*5d40*/  UMOV UR5, UR9 ;  /* 0x0000000900057c82 */ /* 0x000fe20008000000 */
[----:B------:R-:W-:Y:S02]  /*5d50*/  UIMAD.WIDE.U32 UR8, UR4, UR40, URZ ;  /* 0x00000028040872a5 */ /* 0x000fe4000f8e00ff */
[----:B------:R-:W-:Y:S03]  /*5d60*/  USHF.R.U32.HI UR6, URZ, UR12, UR5 ;  /* 0x0000000cff067299 */ /* 0x000fe60008011605 */
[----:B------:R-:W-:Y:S01]  /*5d70*/  UMOV UR5, UR11 ;  /* 0x0000000b00057c82 */ /* 0x000fe20008000000 */
[----:B------:R-:W-:Y:S02]  /*5d80*/  UIMAD.WIDE.U32 UR10, UR7, UR40, URZ ;  /* 0x00000028070a72a5 */ /* 0x000fe4000f8e00ff */
[----:B------:R-:W-:Y:S02]  /*5d90*/  USHF.R.U32.HI UR12, URZ, UR57, UR5 ;  /* 0x00000039ff0c7299 */ /* 0x000fe40008011605 */
[----:B------:R-:W-:Y:S01]  /*5da0*/  USEL UR6, UR37, UR6, !UP0 ;  /* 0x0000000625067287 */ /* 0x000fe2000c000000 */
[----:B------:R-:W-:Y:S02]  /*5db0*/  UMOV UR5, UR9 ;  /* 0x0000000900057c82 */ /* 0x000fe40008000000 */
[----:B------:R-:W-:Y:S01]  /*5dc0*/  UMOV UR10, UR11 ;  /* 0x0000000b000a7c82 */ /* 0x000fe20008000000 */
[----:B------:R-:W-:Y:S02]  /*5dd0*/  @UP2 USHF.R.U32.HI UR4, URZ, UR41, UR5 ;  /* 0x00000029ff042299 */ /* 0x000fe40008011605 */
[----:B------:R-:W-:Y:S02]  /*5de0*/  @UP2 USHF.R.U32.HI UR7, URZ, UR41, UR10 ;  /* 0x00000029ff072299 */ /* 0x000fe4000801160a */
[----:B------:R-:W-:Y:S02]  /*5df0*/  UIMAD UR4, UR45, UR4, URZ ;  /* 0x000000042d0472a4 */ /* 0x000fe4000f8e02ff */
        /* <DEDUP_REMOVED lines=8> */
[----:B------:R-:W-:Y:S02]  /*5e80*/  USEL UR11, UR6, UR4, !UP2 ;  /* 0x00000004060b7287 */ /* 0x000fe4000d000000 */
[----:B------:R-:W-:Y:S02]  /*5e90*/  UIADD3 UR8, UPT, UPT, -UR5, URZ, URZ ;  /* 0x000000ff05087290 */ /* 0x000fe4000fffe1ff */
[----:B------:R-:W-:Y:S01]  /*5ea0*/  UIADD3 UR10, UPT, UPT, -UR11, URZ, URZ ;  /* 0x000000ff0b0a7290 */ /* 0x000fe2000fffe1ff */
[----:B------:R-:W-:Y:S01]  /*5eb0*/  @!UP0 UMOV UR4, UR9 ;  /* 0x0000000900048c82 */ /* 0x000fe20008000000 */
[----:B------:R-:W-:Y:S02]  /*5ec0*/  UIADD3 UR9, UPT, UPT, -UR6, URZ, URZ ;  /* 0x000000ff06097290 */ /* 0x000fe4000fffe1ff */
[----:B------:R-:W-:Y:S02]  /*5ed0*/  @!UP0 USHF.R.U32.HI UR4, URZ, UR41, UR4 ;  /* 0x00000029ff048299 */ /* 0x000fe40008011604 */
[----:B------:R-:W-:Y:S02]  /*5ee0*/  UIMAD UR10, UR45, UR10, UR6 ;  /* 0x0000000a2d0a72a4 */ /* 0x000fe4000f8e0206 */
[----:B------:R-:W-:Y:S04]  /*5ef0*/  @!UP0 USEL UR4, UR5, UR4, !UP2 ;  /* 0x0000000405048287 */ /* 0x000fe8000d000000 */
[----:B------:R-:W-:Y:S02]  /*5f00*/  @!UP0 UIMAD UR10, UR7, UR10, UR4 ;  /* 0x0000000a070a82a4 */ /* 0x000fe4000f8e0204 */
[----:B------:R-:W-:Y:S02]  /*5f10*/  @!UP0 UIADD3 UR11, UPT, UPT, UR11, -UR4, URZ ;  /* 0x800000040b0b8290 */ /* 0x000fe4000fffe0ff */
[----:B------:R-:W-:Y:S02]  /*5f20*/  UIMAD UR7, UR42, UR8, UR38 ;  /* 0x000000082a0772a4 */ /* 0x000fe4000f8e0226 */
[----:B------:R-:W-:Y:S02]  /*5f30*/  @!UP0 UIMAD UR6, UR11, UR45, UR5 ;  /* 0x0000002d0b0682a4 */ /* 0x000fe4000f8e0205 */
[----:B------:R-:W-:Y:S01]  /*5f40*/  UIMAD UR4, UR58, UR9, UR37 ;  /* 0x000000093a0472a4 */ /* 0x000fe2000f8e0225 */
[----:B------:R-:W-:Y:S02]  /*5f50*/  @!UP0 UMOV UR5, UR10 ;  /* 0x0000000a00058c82 */ /* 0x000fe40008000000 */
[----:B------:R-:W-:Y:S02]  /*5f60*/  UIMAD UR38, UR5, UR42, UR7 ;  /* 0x0000002a052672a4 */ /* 0x000fe4000f8e0207 */
[----:B------:R-:W-:Y:S11]  /*5f70*/  UIMAD UR37, UR6, UR58, UR4 ;  /* 0x0000003a062572a4 */ /* 0x000ff6000f8e0204 */
[----:B------:R-:W-:Y:S01]  /*5f80*/  @!UPT UIADD3 URZ, UPT, UPT, URZ, URZ, URZ ;  /* 0x000000fffffff290 */ /* 0x000fe2000fffe0ff */
.L_x_97:
[----:B------:R-:W-:Y:S01]  /*5f90*/  UISETP.NE.AND UP0, UPT, UR39, 0x1, UPT ;  /* 0x000000012700788c */ /* 0x000fe2000bf05270 */
[----:B------:R-:W-:Y:S01]  /*5fa0*/  LOP3.LUT P0, RZ, R56, 0x1b0, RZ, 0xc0, !PT ;  /* 0x000001b038ff7812 */ /* 0x000fe2000780c0ff */
[----:B------:R-:W-:Y:S01]  /*5fb0*/  USHF.L.U32 UR50, UR16, 0x7, URZ ;  /* 0x0000000710327899 */ /* 0x000fe200080006ff */
[----:B------:R-:W-:Y:S01]  /*5fc0*/  BSSY.RECONVERGENT B6, `(.L_x_98) ;  /* 0x0000034000067945 */ /* 0x000fe20003800200 */
[----:B------:R-:W-:Y:S01]  /*5fd0*/  USHF.L.U32 UR49, UR20, 0x7, URZ ;  /* 0x0000000714317899 */ /* 0x000fe200080006ff */
[----:B------:R-:W-:Y:S06]  /*5fe0*/  IADD3 R58, PT, PT, R58, 0x1, RZ ;  /* 0x000000013a3a7810 */ /* 0x000fec0007ffe0ff */
[----:B------:R-:W1:Y:S01]  /*5ff0*/  @!UP0 LDCU.128 UR12, c[0x0][0xb10] ;  /* 0x00016200ff0c87ac */ /* 0x000e620008000c00 */
[----:B------:R-:W2:Y:S01]  /*6000*/  @!UP0 LDCU UR5, c[0x0][0xb0c] ;  /* 0x00016180ff0587ac */ /* 0x000ea20008000800 */
[----:B------:R-:W3:Y:S01]  /*6010*/  @!UP0 LDCU UR10, c[0x0][0xb20] ;  /* 0x00016400ff0a87ac */ /* 0x000ee20008000800 */
[----:B-1----:R-:W-:Y:S02]  /*6020*/  UIMAD.WIDE.U32 UR8, UR38, UR12, URZ ;  /* 0x0000000c260872a5 */ /* 0x002fe4000f8e00ff */
[----:B------:R-:W-:Y:S02]  /*6030*/  UIMAD.WIDE.U32 UR6, UR37, UR15, URZ ;  /* 0x0000000f250672a5 */ /* 0x000fe4000f8e00ff */
[----:B------:R-:W-:Y:S03]  /*6040*/  @!UP0 UISETP.NE.AND UP1, UPT, UR14, 0x1, UPT ;  /* 0x000000010e00888c */ /* 0x000fe6000bf25270 */
[----:B------:R-:W-:Y:S01]  /*6050*/  @!UP0 UMOV UR4, UR9 ;  /* 0x0000000900048c82 */ /* 0x000fe20008000000 */
[----:B--2---:R-:W-:Y:S02]  /*6060*/  @!UP0 UISETP.NE.AND UP2, UPT, UR5, 0x1, UPT ;  /* 0x000000010500888c */ /* 0x004fe4000bf45270 */
[----:B------:R-:W-:Y:S01]  /*6070*/  @!UP0 USHF.R.U32.HI UR4, URZ, UR13, UR4 ;  /* 0x0000000dff048299 */ /* 0x000fe20008011604 */
[----:B------:R-:W-:Y:S02]  /*6080*/  @!UP0 UMOV UR6, UR7 ;  /* 0x0000000700068c82 */ /* 0x000fe40008000000 */
[----:B---3--:R-:W-:Y:S02]  /*6090*/  @!UP0 USHF.R.U32.HI UR6, URZ, UR10, UR6 ;  /* 0x0000000aff068299 */ /* 0x008fe40008011606 */
[----:B------:R-:W-:Y:S02]  /*60a0*/  @!UP0 USEL UR7, UR38, UR4, !UP2 ;  /* 0x0000000426078287 */ /* 0x000fe4000d000000 */
[----:B------:R-:W-:Y:S04]  /*60b0*/  @!UP0 USEL UR6, UR37, UR6, !UP1 ;  /* 0x0000000625068287 */ /* 0x000fe8000c800000 */
[----:B------:R-:W-:Y:S02]  /*60c0*/  @!UP0 UIADD3 UR4, UPT, UPT, -UR7, UR6, URZ ;  /* 0x0000000607048290 */ /* 0x000fe4000fffe1ff */
[----:B------:R-:W-:Y:S02]  /*60d0*/  @!UP0 UIADD3 UR6, UPT, UPT, UR7, -UR6, URZ ;  /* 0x8000000607068290 */ /* 0x000fe4000fffe0ff */
[----:B------:R-:W-:Y:S02]  /*60e0*/  @!UP0 UIMAD UR38, UR4, UR5, UR38 ;  /* 0x00000005042682a4 */ /* 0x000fe4000f8e0226 */
[----:B------:R-:W-:Y:S01]  /*60f0*/  @!UP0 UIMAD UR37, UR6, UR14, UR37 ;  /* 0x0000000e062582a4 */ /* 0x000fe2000f8e0225 */
[----:B------:R-:W-:Y:S11]  /*6100*/  @!P0 BRA `(.L_x_99) ;  /* 0x00000000007c8947 */ /* 0x000ff60003800000 */
[----:B------:R-:W1:Y:S01]  /*6110*/  LDCU.64 UR8, c[0x4][0x80] ;  /* 0x01001000ff0877ac */ /* 0x000e620008000a00 */
[----:B------:R-:W-:Y:S01]  /*6120*/  MOV R2, 0x0 ;  /* 0x0000000000027802 */ /* 0x000fe20000000f00 */
[----:B------:R-:W-:Y:S02]  /*6130*/  HFMA2 R12, -RZ, RZ, 0, 5.9604644775390625e-08 ;  /* 0x00000001ff0c7431 */ /* 0x000fe400000001ff */
[----:B------:R-:W-:Y:S01]  /*6140*/  IMAD.MOV.U32 R8, RZ, RZ, 0x70 ;  /* 0x00000070ff087424 */ /* 0x000fe200078e00ff */
[----:B------:R2:W3:Y:S01]  /*6150*/  LDC.64 R14, c[0x4][R2] ;  /* 0x01000000020e7b82 */ /* 0x0004e20000000a00 */
[----:B------:R-:W4:Y:S01]  /*6160*/  LDCU.64 UR6, c[0x4][0x88] ;  /* 0x01001100ff0677ac */ /* 0x000f220008000a00 */
[----:B------:R-:W-:Y:S01]  /*6170*/  IMAD.MOV.U32 R13, RZ, RZ, RZ ;  /* 0x000000ffff0d7224 */ /* 0x000fe200078e00ff */
[----:B------:R-:W2:Y:S01]  /*6180*/  LDCU.64 UR4, c[0x4][0x8] ;  /* 0x01000100ff0477ac */ /* 0x000ea20008000a00 */
[----:B-1----:R-:W-:Y:S01]  /*6190*/  MOV R5, UR9 ;  /* 0x0000000900057c02 */ /* 0x002fe20008000f00 */
[----:B------:R-:W-:Y:S01]  /*61a0*/  IMAD.U32 R4, RZ, RZ, UR8 ;  /* 0x00000008ff047e24 */ /* 0x000fe2000f8e00ff */
[----:B----4-:R-:W-:Y:S01]  /*61b0*/  MOV R7, UR7 ;  /* 0x0000000700077c02 */ /* 0x010fe20008000f00 */
[----:B------:R-:W-:Y:S01]  /*61c0*/  IMAD.U32 R6, RZ, RZ, UR6 ;  /* 0x00000006ff067e24 */ /* 0x000fe2000f8e00ff */
[----:B--2---:R-:W-:Y:S01]  /*61d0*/  MOV R11, UR5 ;  /* 0x00000005000b7c02 */ /* 0x004fe20008000f00 */
[----:B------:R-:W-:Y:S02]  /*61e0*/  IMAD.U32 R10, RZ, RZ, UR4 ;  /* 0x00000004ff0a7e24 */ /* 0x000fe4000f8e00ff */
[----:B------:R-:W-:Y:S07]  /*61f0*/  LEPC R20, `(.L_x_100) ;  /* 0x000000001014794e */ /* 0x000fee0000000000 */
[----:B---3-5:R-:W-:Y:S05]  /*6200*/  CALL.ABS.NOINC R14 ;  /* 0x000000000e007343 */ /* 0x028fea0003c00000 */
.L_x_100:
[----:B------:R-:W1:Y:S01]  /*6210*/  LDCU.64 UR8, c[0x4][0x80] ;  /* 0x01001000ff0877ac */ /* 0x000e620008000a00 */
[----:B------:R-:W2:Y:S01]  /*6220*/  LDC.64 R2, c[0x4][R2] ;  /* 0x0100000002027b82 */ /* 0x000ea20000000a00 */
[----:B------:R-:W-:Y:S02]  /*6230*/  HFMA2 R12, -RZ, RZ, 0, 5.9604644775390625e-08 ;  /* 0x00000001ff0c7431 */ /* 0x000fe400000001ff */
[----:B------:R-:W-:Y:S02]  /*6240*/  IMAD.MOV.U32 R8, RZ, RZ, 0x70 ;  /* 0x00000070ff087424 */ /* 0x000fe400078e00ff */
[----:B------:R-:W-:Y:S01]  /*6250*/  IMAD.MOV.U32 R13, RZ, RZ, RZ ;  /* 0x000000ffff0d7224 */ /* 0x000fe200078e00ff */
[----:B------:R-:W3:Y:S01]  /*6260*/  LDCU.64 UR6, c[0x4][0x88] ;  /* 0x01001100ff0677ac */ /* 0x000ee20008000a00 */
[----:B------:R-:W4:Y:S01]  /*6270*/  LDCU.64 UR4, c[0x4][0x8] ;  /* 0x01000100ff0477ac */ /* 0x000f220008000a00 */
[----:B-1----:R-:W-:Y:S02]  /*6280*/  MOV R4, UR8 ;  /* 0x0000000800047c02 */ /* 0x002fe40008000f00 */
[----:B------:R-:W-:Y:S02]  /*6290*/  MOV R5, UR9 ;  /* 0x0000000900057c02 */ /* 0x000fe40008000f00 */
[----:B---3--:R-:W-:Y:S01]  /*62a0*/  MOV R7, UR7 ;  /* 0x0000000700077c02 */ /* 0x008fe20008000f00 */
[----:B------:R-:W-:Y:S01]  /*62b0*/  IMAD.U32 R6, RZ, RZ, UR6 ;  /* 0x00000006ff067e24 */ /* 0x000fe2000f8e00ff */
[----:B----4-:R-:W-:Y:S01]  /*62c0*/  MOV R11, UR5 ;  /* 0x00000005000b7c02 */ /* 0x010fe20008000f00 */
[----:B------:R-:W-:Y:S02]  /*62d0*/  IMAD.U32 R10, RZ, RZ, UR4 ;  /* 0x00000004ff0a7e24 */ /* 0x000fe4000f8e00ff */
[----:B------:R-:W-:Y:S07]  /*62e0*/  LEPC R20, `(.L_x_99) ;  /* 0x000000001014794e */ /* 0x000fee0000000000 */
[----:B--2---:R-:W-:Y:S05]  /*62f0*/  CALL.ABS.NOINC R2 ;  /* 0x0000000002007343 */ /* 0x004fea0003c00000 */
.L_x_99:
[----:B------:R-:W-:Y:S05]  /*6300*/  BSYNC.RECONVERGENT B6 ;  /* 0x0000000000067941 */ /* 0x000fea0003800200 */
.L_x_98:
[----:B------:R-:W-:Y:S02]  /*6310*/  R2UR UR6, R55 ;  /* 0x00000000370672ca */ /* 0x000fe400000e0000 */
[----:B------:R-:W-:Y:S02]  /*6320*/  R2UR UR5, R68 ;  /* 0x00000000440572ca */ /* 0x000fe400000e0000 */
[----:B------:R-:W-:Y:S02]  /*6330*/  R2UR UR4, R67 ;  /* 0x00000000430472ca */ /* 0x000fe400000e0000 */
[----:B------:R-:W-:Y:S02]  /*6340*/  ISETP.NE.U32.AND P4, PT, R50, RZ, PT ;  /* 0x000000ff3200720c */ /* 0x000fe40003f85070 */
[----:B------:R-:W-:Y:S02]  /*6350*/  ISETP.NE.U32.AND P2, PT, RZ, UR60, PT ;  /* 0x0000003cff007c0c */ /* 0x000fe4000bf45070 */
[----:B------:R-:W-:Y:S02]  /*6360*/  ISETP.NE.AND.EX P4, PT, R51, RZ, PT, P4 ;  /* 0x000000ff3300720c */ /* 0x000fe40003f85340 */
[----:B------:R-:W-:Y:S01]  /*6370*/  ISETP.NE.AND.EX P2, PT, RZ, UR61, PT, P2 ;  /* 0x0000003dff007c0c */ /* 0x000fe2000bf45320 */
[----:B------:R-:W-:Y:S02]  /*6380*/  UISETP.NE.AND UP2, UPT, UR6, URZ, UPT ;  /* 0x000000ff0600728c */ /* 0x000fe4000bf45270 */
[----:B------:R-:W-:Y:S04]  /*6390*/  UISETP.NE.U32.AND UP0, UPT, UR5, URZ, UPT ;  /* 0x000000ff0500728c */ /* 0x000fe8000bf05070 */
[----:B------:R-:W-:Y:S01]  /*63a0*/  UISETP.NE.AND.EX UP1, UPT, UR4, URZ, UPT, UP0 ;  /* 0x000000ff0400728c */ /* 0x000fe2000bf25300 */
[----:B------:R-:W-:Y:S01]  /*63b0*/  PLOP3.LUT P1, PT, PT, PT, UP2, 0x80, 0x8 ;  /* 0x000000000008781c */ /* 0x000fe20003f2f028 */
[----:B------:R-:W-:Y:S03]  /*63c0*/  UPLOP3.LUT UP0, UPT, UPT, UPT, UPT, 0x40, 0x4 ;  /* 0x000000000004789c */ /* 0x000fe60003f0e870 */
[----:B------:R-:W-:Y:S06]  /*63d0*/  @UP2 UPLOP3.LUT UP0, UPT, UPT, UPT, UP1, 0x80, 0x8 ;  /* 0x000000000008289c */ /* 0x000fec0003f0f010 */
[----:B------:R-:W-:Y:S01]  /*63e0*/  PLOP3.LUT P0, PT, PT, PT, UP0, 0x80, 0x8 ;  /* 0x000000000008781c */ /* 0x000fe20003f0f008 */
[----:B------:R-:W-:Y:S01]  /*63f0*/  @!UPT UIADD3 URZ, UPT, UPT, URZ, URZ, URZ ;  /* 0x000000fffffff290 */ /* 0x000fe2000fffe0ff */
[----:B------:R-:W-:Y:S11]  /*6400*/  BRA.U !UP1, `(.L_x_101) ;  /* 0x0000000109407547 */ /* 0x000ff6000b800000 */
[----:B------:R-:W-:Y:S01]  /*6410*/  UISETP.NE.U32.AND UP0, UPT, UR60, URZ, UPT ;  /* 0x000000ff3c00728c */ /* 0x000fe2000bf05070 */
[----:B------:R-:W-:Y:S01]  /*6420*/  R2UR UR6, R68 ;  /* 0x00000000440672ca */ /* 0x000fe200000e0000 */
[----:B------:R-:W1:Y:S01]  /*6430*/  LDCU.64 UR8, c[0x0][0x358] ;  /* 0x00006b00ff0877ac */ /* 0x000e620008000a00 */
[----:B------:R-:W-:Y:S02]  /*6440*/  HFMA2 R26, -RZ, RZ, 0, 5.9604644775390625e-08 ;  /* 0x00000001ff1a7431 */ /* 0x000fe400000001ff */
[----:B------:R-:W-:Y:S01]  /*6450*/  IMAD.MOV.U32 R0, RZ, RZ, 0x1 ;  /* 0x00000001ff007424 */ /* 0x000fe200078e00ff */
[----:B------:R-:W-:Y:S06]  /*6460*/  UISETP.NE.AND.EX UP0, UPT, UR61, URZ, UPT, UP0 ;  /* 0x000000ff3d00728c */ /* 0x000fec000bf05300 */
[----:B------:R-:W-:Y:S05]  /*6470*/  PLOP3.LUT P3, PT, PT, PT, UP0, 0x80, 0x8 ;  /* 0x000000000008781c */ /* 0x000fea0003f6f008 */
[----:B------:R-:W2:Y:S01]  /*6480*/  @UP0 LDCU.64 UR4, c[0x0][0x888] ;  /* 0x00011100ff0407ac */ /* 0x000ea20008000a00 */
[----:B------:R-:W-:Y:S07]  /*6490*/  @UP0 UIMAD UR6, UR36, UR6, URZ ;  /* 0x00000006240602a4 */ /* 0x000fee000f8e02ff */
[----:B------:R-:W-:Y:S01]  /*64a0*/  @!P3 PRMT R26, R0, 0x7610, R26 ;  /* 0x00007610001ab816 */ /* 0x000fe2000000001a */
[----:B--2---:R-:W-:Y:S06]  /*64b0*/  @UP0 UIMAD.WIDE UR4, UR6, 0x4, UR4 ;  /* 0x00000004060408a5 */ /* 0x004fec000f8e0204 */
[----:B------:R-:W-:Y:S02]  /*64c0*/  IMAD.U32 R2, RZ, RZ, UR4 ;  /* 0x00000004ff027e24 */ /* 0x000fe4000f8e00ff */
[----:B------:R-:W-:Y:S03]  /*64d0*/  IMAD.U32 R3, RZ, RZ, UR5 ;  /* 0x00000005ff037e24 */ /* 0x000fe6000f8e00ff */
[----:B------:R-:W2:Y:S02]  /*64e0*/  @!UP0 LDCU UR4, c[0x0][0x880] ;  /* 0x00011000ff0487ac */ /* 0x000ea40008000800 */
[----:B-1---5:R1:W5:Y:S02]  /*64f0*/  @P3 LDG.E R27, desc[UR8][R2.64] ;  /* 0x00000008021b3981 */ /* 0x022364000c1e1900 */
[----:B-12---:R-:W-:Y:S02]  /*6500*/  @!P3 MOV R27, UR4 ;  /* 0x00000004001bbc02 */ /* 0x006fe40008000f00 */
.L_x_101:
[----:B------:R-:W-:Y:S05]  /*6510*/  @!P4 BRA `(.L_x_102) ;  /* 0x000000000024c947 */ /* 0x000fea0003800000 */
[----:B------:R-:W-:Y:S01]  /*6520*/  ISETP.NE.U32.AND P3, PT, R48, RZ, PT ;  /* 0x000000ff3000720c */ /* 0x000fe20003f65070 */
[----:B------:R-:W1:Y:S03]  /*6530*/  LDCU.64 UR4, c[0x0][0x358] ;  /* 0x00006b00ff0477ac */ /* 0x000e660008000a00 */
[----:B------:R-:W-:Y:S11]  /*6540*/  ISETP.NE.AND.EX P3, PT, R49, RZ, PT, P3 ;  /* 0x000000ff3100720c */ /* 0x000ff60003f65330 */
[----:B------:R-:W-:Y:S02]  /*6550*/  @!UPT UIADD3 URZ, UPT, UPT, URZ, URZ, URZ ;  /* 0x000000fffffff290 */ /* 0x000fe4000fffe0ff */
[----:B------:R-:W2:Y:S01]  /*6560*/  @P3 LDC.64 R2, c[0x0][0x8a8] ;  /* 0x00022a00ff023b82 */ /* 0x000ea20000000a00 */
[----:B------:R-:W-:Y:S04]  /*6570*/  @P3 IMAD R0, R50, UR36, RZ ;  /* 0x0000002432003c24 */ /* 0x000fe8000f8e02ff */
[----:B--2---:R-:W-:Y:S05]  /*6580*/  @P3 IMAD.WIDE R2, R0, 0x4, R2 ;  /* 0x0000000400023825 */ /* 0x004fea00078e0202 */
[----:B-1---5:R1:W5:Y:S02]  /*6590*/  @P3 LDG.E R24, desc[UR4][R2.64] ;  /* 0x0000000402183981 */ /* 0x022364000c1e1900 */
[----:B-1----:R-:W2:Y:S02]  /*65a0*/  @!P3 LDC R24, c[0x0][0x8a0] ;  /* 0x00022800ff18bb82 */ /* 0x002ea40000000800 */
.L_x_102:
[----:B-----5:R-:W-:Y:S01]  /*65b0*/  FSETP.NEU.AND P3, PT, R27, RZ, PT ;  /* 0x000000ff1b00720b */ /* 0x020fe20003f6d000 */
[----:B------:R-:W-:Y:S01]  /*65c0*/  BSSY B1, `(.L_x_103) ;  /* 0x0000038000017945 */ /* 0x000fe20003800000 */
[----:B------:R-:W-:Y:S01]  /*65d0*/  SEL R3, RZ, 0xffffffff, P2 ;  /* 0xffffffffff037807 */ /* 0x000fe20001000000 */
[----:B------:R-:W-:Y:S01]  /*65e0*/  IMAD.MOV.U32 R74, RZ, RZ, 0x1 ;  /* 0x00000001ff4a7424 */ /* 0x000fe200078e00ff */
[----:B------:R-:W-:Y:S01]  /*65f0*/  @P1 LOP3.LUT P2, RZ, R26, 0xff, RZ, 0xc0, !PT ;  /* 0x000000ff1aff1812 */ /* 0x000fe2000784c0ff */
[C---:B------:R-:W-:Y:S01]  /*6600*/  IMAD R25, R22.reuse, 0x80, R23 ;  /* 0x0000008016197824 */ /* 0x040fe200078e0217 */
[----:B------:R-:W-:Y:S01]  /*6610*/  @P1 SEL R0, RZ, 0xffffffff, P3 ;  /* 0xffffffffff001807 */ /* 0x000fe20001800000 */
[----:B------:R-:W-:Y:S01]  /*6620*/  IMAD R59, R65, -0x10, R63 ;  /* 0xfffffff0413b7824 */ /* 0x000fe200078e023f */
[----:B------:R-:W-:Y:S01]  /*6630*/  LEA R72, R22, UR43, 0x3 ;  /* 0x0000002b16487c11 */ /* 0x000fe2000f8e18ff */
[----:B------:R-:W-:Y:S01]  /*6640*/  IMAD.MOV.U32 R73, RZ, RZ, RZ ;  /* 0x000000ffff497224 */ /* 0x000fe200078e00ff */
[C---:B------:R-:W-:Y:S02]  /*6650*/  @P0 SEL R0, R3.reuse, R0, !P2 ;  /* 0x0000000003000207 */ /* 0x040fe40005000000 */
[----:B------:R-:W-:Y:S02]  /*6660*/  CS2R R46, SRZ ;  /* 0x00000000002e7805 */ /* 0x000fe4000001ff00 */
[----:B------:R-:W-:Y:S02]  /*6670*/  PLOP3.LUT P2, PT, PT, PT, UP1, 0x80, 0x8 ;  /* 0x000000000008781c */ /* 0x000fe40003f4f018 */
[----:B------:R-:W-:Y:S02]  /*6680*/  CS2R R44, SRZ ;  /* 0x00000000002c7805 */ /* 0x000fe4000001ff00 */
[----:B------:R-:W-:Y:S02]  /*6690*/  @P1 LOP3.LUT R0, R0, 0x1, RZ, 0xc0, !PT ;  /* 0x0000000100001812 */ /* 0x000fe400078ec0ff */
[----:B------:R-:W-:Y:S02]  /*66a0*/  CS2R R42, SRZ ;  /* 0x00000000002a7805 */ /* 0x000fe4000001ff00 */
[----:B------:R-:W-:Y:S02]  /*66b0*/  LOP3.LUT P4, R57, R26, 0xff, RZ, 0xc0, !PT ;  /* 0x000000ff1a397812 */ /* 0x000fe4000788c0ff */
[----:B------:R-:W-:Y:S02]  /*66c0*/  CS2R R40, SRZ ;  /* 0x0000000000287805 */ /* 0x000fe4000001ff00 */
[----:B------:R-:W-:Y:S02]  /*66d0*/  ISETP.NE.U32.OR P5, PT, R0, 0x1, !P1 ;  /* 0x000000010000780c */ /* 0x000fe40004fa5470 */
[----:B------:R-:W-:Y:S02]  /*66e0*/  CS2R R38, SRZ ;  /* 0x0000000000267805 */ /* 0x000fe4000001ff00 */
[----:B------:R-:W-:Y:S02]  /*66f0*/  SEL R2, RZ, 0xffffffff, P3 ;  /* 0xffffffffff027807 */ /* 0x000fe40001800000 */
[----:B------:R-:W-:Y:S02]  /*6700*/  CS2R R36, SRZ ;  /* 0x0000000000247805 */ /* 0x000fe4000001ff00 */
[----:B------:R-:W-:Y:S02]  /*6710*/  P2R R71, PR, RZ, 0x20 ;  /* 0x00000020ff477803 */ /* 0x000fe40000000000 */
[----:B------:R-:W-:Y:S02]  /*6720*/  CS2R R34, SRZ ;  /* 0x0000000000227805 */ /* 0x000fe4000001ff00 */
[----:B------:R-:W-:Y:S02]  /*6730*/  CS2R R32, SRZ ;  /* 0x0000000000207805 */ /* 0x000fe4000001ff00 */
[----:B------:R-:W-:Y:S04]  /*6740*/  @P2 SEL R2, R3, R2, !P4 ;  /* 0x0000000203022207 */ /* 0x000fe80006000000 */
[----:B------:R-:W-:Y:S02]  /*6750*/  LOP3.LUT R2, R2, 0x1, RZ, 0xc0, !PT ;  /* 0x0000000102027812 */ /* 0x000fe400078ec0ff */
[----:B------:R-:W-:Y:S02]  /*6760*/  @P5 SHF.L.U32 R0, RZ, 0x1f, RZ ;  /* 0x0000001fff005819 */ /* 0x000fe400000006ff */
[----:B------:R-:W-:Y:S02]  /*6770*/  ISETP.NE.U32.AND P2, PT, R2, 0x1, PT ;  /* 0x000000010200780c */ /* 0x000fe40003f45070 */
[----:B------:R1:W3:Y:S02]  /*6780*/  @P5 SYNCS.PHASECHK.TRANS64.TRYWAIT P1, [UR43+0x60], R0 ;  /* 0x00006000ff0055a7 */ /* 0x0002e4000802112b */
[----:B------:R-:W-:Y:S02]  /*6790*/  P2R R75, PR, RZ, 0x4 ;  /* 0x00000004ff4b7803 */ /* 0x000fe40000000000 */
[----:B-1----:R-:W-:Y:S04]  /*67a0*/  SHF.L.U32 R0, R61, 0x1f, RZ ;  /* 0x0000001f3d007819 */ /* 0x002fe800000006ff */
[----:B------:R1:W4:Y:S01]  /*67b0*/  SYNCS.PHASECHK.TRANS64.TRYWAIT P0, [R72+URZ+0xd0], R0 ;  /* 0x0000d000480075a7 */ /* 0x00032200080011ff */
[----:B---3--:R-:W-:Y:S01]  /*67c0*/  @P5 SEL R74, RZ, 0x1, !P1 ;  /* 0x00000001ff4a5807 */ /* 0x008fe20004800000 */
[----:B-1----:R-:W-:Y:S06]  /*67d0*/  @!P5 BRA `(.L_x_104) ;  /* 0x000000000058d947 */ /* 0x002fec0003800000 */
[----:B------:R-:W-:Y:S01]  /*67e0*/  IMAD.MOV.U32 R46, RZ, RZ, RZ ;  /* 0x000000ffff2e7224 */ /* 0x000fe200078e00ff */
[----:B------:R-:W-:Y:S01]  /*67f0*/  ISETP.NE.AND P1, PT, R74, RZ, PT ;  /* 0x000000ff4a00720c */ /* 0x000fe20003f25270 */
[----:B------:R-:W-:Y:S01]  /*6800*/  BSSY B0, `(.L_x_105) ;  /* 0x000000c000007945 */ /* 0x000fe20003800000 */
[----:B------:R-:W-:Y:S02]  /*6810*/  CS2R R34, SRZ ;  /* 0x0000000000227805 */ /* 0x000fe4000001ff00 */
[----:B------:R-:W-:Y:S02]  /*6820*/  CS2R R32, SRZ ;  /* 0x0000000000207805 */ /* 0x000fe4000001ff00 */
[----:B------:R-:W-:Y:S02]  /*6830*/  CS2R R38, SRZ ;  /* 0x0000000000267805 */ /* 0x000fe4000001ff00 */
[----:B------:R-:W-:Y:S02]  /*6840*/  CS2R R36, SRZ ;  /* 0x0000000000247805 */ /* 0x000fe4000001ff00 */
[----:B------:R-:W-:Y:S02]  /*6850*/  CS2R R42, SRZ ;  /* 0x00000000002a7805 */ /* 0x000fe4000001ff00 */
[----:B------:R-:W-:Y:S02]  /*6860*/  CS2R R40, SRZ ;  /* 0x0000000000287805 */ /* 0x000fe4000001ff00 */
[----:B------:R-:W-:Y:S01]  /*6870*/  CS2R R44, SRZ ;  /* 0x00000000002c7805 */ /* 0x000fe2000001ff00 */
[----:B------:R-:W-:Y:S06]  /*6880*/  @P1 BRA `(.L_x_106) ;  /* 0x00000000000c1947 */ /* 0x000fec0003800000 */
[----:B------:R-:W-:Y:S04]  /*6890*/  SHF.L.U32 R3, RZ, 0x1f, RZ ;  /* 0x0000001fff037819 */ /* 0x000fe800000006ff */
[----:B------:R-:W1:Y:S02]  /*68a0*/  SYNCS.PHASECHK.TRANS64.TRYWAIT P1, [UR43+0x60], R3 ;  /* 0x00006003ff0075a7 */ /* 0x000e64000802112b */
[----:B-1----:R-:W-:Y:S05]  /*68b0*/  @!P1 BRA `(.L_x_107) ;  /* 0x0000004800b89947 */ /* 0x002fea0003800000 */
.L_x_106:
[----:B------:R-:W-:Y:S05]  /*68c0*/  BSYNC B0 ;  /* 0x0000000000007941 */ /* 0x000fea0003800000 */
.L_x_105:
[----:B------:R-:W-:Y:S01]  /*68d0*/  ISETP.NE.AND P1, PT, R75, RZ, PT ;  /* 0x000000ff4b00720c */ /* 0x000fe20003f25270 */
[----:B------:R-:W-:Y:S11]  /*68e0*/  HFMA2 R73, -RZ, RZ, 0, 5.9604644775390625e-08 ;  /* 0x00000001ff497431 */ /* 0x000ff600000001ff */
[----:B------:R-:W-:Y:S01]  /*68f0*/  @!UPT UIADD3 URZ, UPT, UPT, URZ, URZ, URZ ;  /* 0x000000fffffff290 */ /* 0x000fe2000fffe0ff */
[----:B------:R3:W1:Y:S04]  /*6900*/  @P1 LDS.128 R32, [R64] ;  /* 0x0000000040201984 */ /* 0x0006680000000c00 */
[----:B------:R3:W1:Y:S04]  /*6910*/  @P1 LDS.128 R36, [R63+0x10] ;  /* 0x000010003f241984 */ /* 0x0006680000000c00 */
[----:B------:R3:W1:Y:S04]  /*6920*/  @P1 LDS.128 R40, [R62+0x20] ;  /* 0x000020003e281984 */ /* 0x0006680000000c00 */
[----:B------:R3:W1:Y:S02]  /*6930*/  @P1 LDS.128 R44, [R59+0x30] ;  /* 0x000030003b2c1984 */ /* 0x0006640000000c00 */
.L_x_104:
[----:B------:R-:W-:Y:S05]  /*6940*/  BSYNC B1 ;  /* 0x0000000000017941 */ /* 0x000fea0003800000 */
.L_x_103:
[----:B-1----:R-:W-:Y:S04]  /*6950*/  SHF.R.U32.HI R2, RZ, 0x15, R25 ;  /* 0x00000015ff027819 */ /* 0x002fe80000011619 */
[----:B------:R-:W-:Y:S01]  /*6960*/  LOP3.LUT P1, RZ, R2, 0x3, R52, 0x48, !PT ;  /* 0x0000000302ff7812 */ /* 0x000fe20007824834 */
[----:B------:R-:W-:Y:S01]  /*6970*/  @!UPT UIADD3 URZ, UPT, UPT, URZ, URZ, URZ ;  /* 0x000000fffffff290 */ /* 0x000fe2000fffe0ff */
[----:B----4-:R-:W-:Y:S11]  /*6980*/  @P0 BRA `(.L_x_108) ;  /* 0x0000000000080947 */ /* 0x010ff60003800000 */
[----:B------:R-:W1:Y:S02]  /*6990*/  SYNCS.PHASECHK.TRANS64.TRYWAIT P0, [R72+URZ+0xd0], R0 ;  /* 0x0000d000480075a7 */ /* 0x000e6400080011ff */
[----:B-1----:R-:W-:Y:S05]  /*69a0*/  @!P0 BRA `(.L_x_109) ;  /* 0x0000004800948947 */ /* 0x002fea0003800000 */
.L_x_108:
[----:B------:R-:W-:Y:S05]  /*69b0*/  @!P1 BRA `(.L_x_110) ;  /* 0x0000000000409947 */ /* 0x000fea0003800000 */
[----:B------:R-:W4:Y:S01]  /*69c0*/  LDCU.64 UR8, c[0x4][0x70] ;  /* 0x01000e00ff0877ac */ /* 0x000f220008000a00 */
[----:B------:R-:W-:Y:S01]  /*69d0*/  MOV R3, 0x0 ;  /* 0x0000000000037802 */ /* 0x000fe20000000f00 */
[----:B------:R-:W-:Y:S02]  /*69e0*/  HFMA2 R12, -RZ, RZ, 0, 5.9604644775390625e-08 ;  /* 0x00000001ff0c7431 */ /* 0x000fe400000001ff */
[----:B------:R-:W-:Y:S02]  /*69f0*/  IMAD.MOV.U32 R8, RZ, RZ, 0x192 ;  /* 0x00000192ff087424 */ /* 0x000fe400078e00ff */
[----:B------:R-:W-:Y:S01]  /*6a00*/  IMAD.MOV.U32 R13, RZ, RZ, RZ ;  /* 0x000000ffff0d7224 */ /* 0x000fe200078e00ff */
[----:B------:R-:W5:Y:S01]  /*6a10*/  LDCU.64 UR6, c[0x4][0x78] ;  /* 0x01000f00ff0677ac */ /* 0x000f620008000a00 */
[----:B------:R-:W1:Y:S01]  /*6a20*/  LDC.64 R2, c[0x4][R3] ;  /* 0x0100000003027b82 */ /* 0x000e620000000a00 */
[----:B------:R-:W2:Y:S01]  /*6a30*/  LDCU.64 UR4, c[0x4][0x10] ;  /* 0x01000200ff0477ac */ /* 0x000ea20008000a00 */
[----:B----4-:R-:W-:Y:S01]  /*6a40*/  MOV R5, UR9 ;  /* 0x0000000900057c02 */ /* 0x010fe20008000f00 */
[----:B------:R-:W-:Y:S01]  /*6a50*/  IMAD.U32 R4, RZ, RZ, UR8 ;  /* 0x00000008ff047e24 */ /* 0x000fe2000f8e00ff */
[----:B-----5:R-:W-:Y:S01]  /*6a60*/  MOV R7, UR7 ;  /* 0x0000000700077c02 */ /* 0x020fe20008000f00 */
[----:B------:R-:W-:Y:S01]  /*6a70*/  IMAD.U32 R6, RZ, RZ, UR6 ;  /* 0x00000006ff067e24 */ /* 0x000fe2000f8e00ff */
[----:B--2---:R-:W-:Y:S01]  /*6a80*/  MOV R11, UR5 ;  /* 0x00000005000b7c02 */ /* 0x004fe20008000f00 */
[----:B------:R-:W-:Y:S02]  /*6a90*/  IMAD.U32 R10, RZ, RZ, UR4 ;  /* 0x00000004ff0a7e24 */ /* 0x000fe4000f8e00ff */
[----:B------:R-:W-:Y:S07]  /*6aa0*/  LEPC R20, `(.L_x_110) ;  /* 0x000000001014794e */ /* 0x000fee0000000000 */
[----:B-1-3--:R-:W-:Y:S05]  /*6ab0*/  CALL.ABS.NOINC R2 ;  /* 0x0000000002007343 */ /* 0x00afea0003c00000 */
.L_x_110:
[----:B------:R-:W-:Y:S05]  /*6ac0*/  WARPSYNC.ALL ;  /* 0x0000000000007948 */ /* 0x000fea0003800000 */
[----:B------:R-:W-:Y:S01]  /*6ad0*/  R2UR UR4, R25 ;  /* 0x00000000190472ca */ /* 0x000fe200000e0000 */
[----:B------:R-:W-:Y:S01]  /*6ae0*/  BSSY.RECONVERGENT B0, `(.L_x_111) ;  /* 0x0000039000007945 */ /* 0x000fe20003800200 */
[----:B------:R-:W-:Y:S11]  /*6af0*/  ISETP.NE.AND P0, PT, R66, RZ, PT ;  /* 0x000000ff4200720c */ /* 0x000ff60003f05270 */
[----:B------:R-:W1:Y:S02]  /*6b00*/  LDTM.x16 R4, tmem[UR4] ;  /* 0x00000004000479ee */ /* 0x000e640008240000 */
[C---:B-12---:R-:W-:Y:S01]  /*6b10*/  FMUL R0, R24.reuse, R4 ;  /* 0x0000000418007220 */ /* 0x046fe20000400000 */
[C---:B------:R-:W-:Y:S01]  /*6b20*/  FMUL R2, R24.reuse, R5 ;  /* 0x0000000518027220 */ /* 0x040fe20000400000 */
[C---:B------:R-:W-:Y:S01]  /*6b30*/  FMUL R3, R24.reuse, R6 ;  /* 0x0000000618037220 */ /* 0x040fe20000400000 */
[C---:B------:R-:W-:Y:S01]  /*6b40*/  FMUL R7, R24.reuse, R7 ;  /* 0x0000000718077220 */ /* 0x040fe20000400000 */
[C---:B------:R-:W-:Y:S01]  /*6b50*/  FFMA R28, R27.reuse, R32, R0 ;  /* 0x000000201b1c7223 */ /* 0x040fe20000000000 */
        /* <DEDUP_REMOVED lines=10> */
[----:B------:R1:W-:Y:S01]  /*6c00*/  STS.128 [R64], R28 ;  /* 0x0000001c40007388 */ /* 0x0003e20000000c00 */
        /* <DEDUP_REMOVED lines=8> */
[----:B------:R1:W-:Y:S01]  /*6c90*/  STS.128 [R63+0x10], R4 ;  /* 0x000010043f007388 */ /* 0x0003e20000000c00 */
[C---:B------:R-:W-:Y:S01]  /*6ca0*/  FMUL R13, R24.reuse, R17 ;  /* 0x00000011180d7220 */ /* 0x040fe20000400000 */
[C---:B------:R-:W-:Y:S01]  /*6cb0*/  FFMA R10, R27.reuse, R42, R10 ;  /* 0x0000002a1b0a7223 */ /* 0x040fe2000000000a */
[C---:B------:R-:W-:Y:S01]  /*6cc0*/  FMUL R14, R24.reuse, R18 ;  /* 0x00000012180e7220 */ /* 0x040fe20000400000 */
[C---:B------:R-:W-:Y:S01]  /*6cd0*/  FFMA R11, R27.reuse, R43, R15 ;  /* 0x0000002b1b0b7223 */ /* 0x040fe2000000000f */
[----:B------:R-:W-:Y:S01]  /*6ce0*/  FMUL R19, R24, R19 ;  /* 0x0000001318137220 */ /* 0x000fe20000400000 */
[C---:B------:R-:W-:Y:S01]  /*6cf0*/  FFMA R12, R27.reuse, R44, R12 ;  /* 0x0000002c1b0c7223 */ /* 0x040fe2000000000c */
[C---:B------:R-:W-:Y:S01]  /*6d00*/  FFMA R13, R27.reuse, R45, R13 ;  /* 0x0000002d1b0d7223 */ /* 0x040fe2000000000d */
[C---:B------:R-:W-:Y:S01]  /*6d10*/  FFMA R14, R27.reuse, R46, R14 ;  /* 0x0000002e1b0e7223 */ /* 0x040fe2000000000e */
[----:B------:R1:W-:Y:S01]  /*6d20*/  STS.128 [R62+0x20], R8 ;  /* 0x000020083e007388 */ /* 0x0003e20000000c00 */
[----:B------:R-:W-:Y:S05]  /*6d30*/  FFMA R15, R27, R47, R19 ;  /* 0x0000002f1b0f7223 */ /* 0x000fea0000000013 */
[----:B------:R1:W-:Y:S01]  /*6d40*/  STS.128 [R59+0x30], R12 ;  /* 0x0000300c3b007388 */ /* 0x0003e20000000c00 */
[----:B------:R-:W-:Y:S01]  /*6d50*/  @!PT LDS RZ, [RZ] ;  /* 0x00000000fffff984 */ /* 0x000fe20000000800 */
[----:B------:R-:W-:Y:S01]  /*6d60*/  @!PT LDS RZ, [RZ] ;  /* 0x00000000fffff984 */ /* 0x000fe20000000800 */
[----:B------:R-:W-:Y:S01]  /*6d70*/  @!PT LDS RZ, [RZ] ;  /* 0x00000000fffff984 */ /* 0x000fe20000000800 */
[----:B------:R-:W-:Y:S01]  /*6d80*/  @!PT LDS RZ, [RZ] ;  /* 0x00000000fffff984 */ /* 0x000fe20000000800 */
[----:B------:R2:W-:Y:S06]  /*6d90*/  MEMBAR.ALL.CTA ;  /* 0x0000000000007992 */ /* 0x0005ec0000008000 */
[----:B--2---:R-:W2:Y:S02]  /*6da0*/  FENCE.VIEW.ASYNC.S ;  /* 0x00000000000073c6 */ /* 0x004ea40000000000 */
[----:B--2---:R-:W-:Y:S06]  /*6db0*/  BAR.SYNC.DEFER_BLOCKING 0x1, 0x80 ;  /* 0x0042000000007b1d */ /* 0x004fec0000010000 */
[----:B------:R-:W-:Y:S05]  /*6dc0*/  @P0 BRA `(.L_x_112) ;  /* 0x0000000000280947 */ /* 0x000fea0003800000 */
[----:B------:R-:W-:Y:S01]  /*6dd0*/  UIADD3 UR4, UPT, UPT, UR43, 0x200, URZ ;  /* 0x000002002b047890 */ /* 0x000fe2000fffe0ff */
[----:B------:R-:W-:Y:S05]  /*6de0*/  UMOV UR51, UR36 ;  /* 0x0000002400337c82 */ /* 0x000fea0008000000 */
[----:B------:R-:W-:Y:S01]  /*6df0*/  MOV R56, UR4 ;  /* 0x0000000400387c02 */ /* 0x000fe20008000f00 */
[----:B------:R-:W-:Y:S03]  /*6e00*/  UIADD3 UR4, UP0, UPT, UR54, 0x680, URZ ;  /* 0x0000068036047890 */ /* 0x000fe6000ff1e0ff */
[----:B------:R-:W-:Y:S01]  /*6e10*/  R2UR UR48, R56 ;  /* 0x00000000383072ca */ /* 0x000fe200000e0000 */
[----:B------:R-:W-:Y:S11]  /*6e20*/  UIADD3.X UR5, UPT, UPT, URZ, UR55, URZ, UP0, !UPT ;  /* 0x00000037ff057290 */ /* 0x000ff600087fe4ff */
[----:B------:R-:W-:Y:S01]  /*6e30*/  @!UPT UIADD3 URZ, UPT, UPT, URZ, URZ, URZ ;  /* 0x000000fffffff290 */ /* 0x000fe2000fffe0ff */
[----:B------:R2:W-:Y:S01]  /*6e40*/  UTMASTG.3D [UR48], [UR4] ;  /* 0x00000030040073b5 */ /* 0x0005e20008010000 */
[----:B------:R0:W-:Y:S01]  /*6e50*/  UTMACMDFLUSH ;  /* 0x00000000000079b7 */ /* 0x0001e20000000000 */
[----:B--2---:R-:W-:Y:S04]  /*6e60*/  DEPBAR.LE SB0, 0x1 ;  /* 0x000080400000791a */ /* 0x004fe80000000000 */
.L_x_112:
[----:B------:R-:W-:Y:S05]  /*6e70*/  BSYNC.RECONVERGENT B0 ;  /* 0x0000000000007941 */ /* 0x000fea0003800200 */
.L_x_111:
[----:B------:R-:W-:Y:S01]  /*6e80*/  BAR.SYNC.DEFER_BLOCKING 0x1, 0x80 ;  /* 0x0042000000007b1d */ /* 0x000fe20000010000 */
[----:B------:R-:W-:Y:S01]  /*6e90*/  ISETP.NE.AND P1, PT, R71, RZ, PT ;  /* 0x000000ff4700720c */ /* 0x000fe20003f25270 */
[----:B------:R-:W-:Y:S01]  /*6ea0*/  UISETP.NE.AND UP0, UPT, UR53, URZ, UPT ;  /* 0x000000ff3500728c */ /* 0x000fe2000bf05270 */
[----:B------:R-:W-:Y:S11]  /*6eb0*/  LEA R2, R73, UR43, 0x3 ;  /* 0x0000002b49027c11 */ /* 0x000ff6000f8e18ff */
[----:B------:R-:W-:Y:S01]  /*6ec0*/  @P1 SHF.L.U32 R3, RZ, 0x1f, RZ ;  /* 0x0000001fff031819 */ /* 0x000fe200000006ff */
[----:B------:R-:W-:Y:S06]  /*6ed0*/  BRA.U !UP0, `(.L_x_113) ;  /* 0x0000000108247547 */ /* 0x000fec000b800000 */
[----:B-1----:R-:W-:Y:S01]  /*6ee0*/  IMAD.U32 R4, RZ, RZ, UR47 ;  /* 0x0000002fff047e24 */ /* 0x002fe2000f8e00ff */
[----:B------:R-:W-:Y:S01]  /*6ef0*/  MOV R0, UR52 ;  /* 0x0000003400007c02 */ /* 0x000fe20008000f00 */
[----:B------:R-:W-:Y:S03]  /*6f00*/  UIADD3 UR4, UPT, UPT, UR47, 0x1, URZ ;  /* 0x000000012f047890 */ /* 0x000fe6000fffe0ff */
[----:B------:R-:W-:Y:S01]  /*6f10*/  @P1 LEA R4, R4, UR43, 0x3 ;  /* 0x0000002b04041c11 */ /* 0x000fe2000f8e18ff */
[----:B------:R-:W-:Y:S04]  /*6f20*/  UISETP.NE.AND UP0, UPT, UR4, 0x4, UPT ;  /* 0x000000040400788c */ /* 0x000fe8000bf05270 */
[----:B------:R-:W-:Y:S01]  /*6f30*/  @P1 VIADD R4, R4, 0x80 ;  /* 0x0000008004041836 */ /* 0x000fe20000000000 */
[----:B------:R-:W-:Y:S04]  /*6f40*/  USEL UR47, UR4, URZ, UP0 ;  /* 0x000000ff042f7287 */ /* 0x000fe80008000000 */
[----:B------:R-:W-:Y:S04]  /*6f50*/  @P1 PRMT R0, R0, 0x654, R4 ;  /* 0x0000065400001816 */ /* 0x000fe80000000004 */
[----:B------:R2:W-:Y:S04]  /*6f60*/  @P1 SYNCS.ARRIVE.TRANS64.RED.A1T0 RZ, [R0+URZ], RZ ;  /* 0x000000ff00ff19a7 */ /* 0x0005e800081004ff */
.L_x_113:
[----:B------:R-:W4:Y:S01]  /*6f70*/  @P1 SYNCS.PHASECHK.TRANS64.TRYWAIT P0, [R2+URZ+0x60], R3 ;  /* 0x00006003020015a7 */ /* 0x000f2200080011ff */
[----:B------:R-:W-:Y:S01]  /*6f80*/  BSSY B1, `(.L_x_114) ;  /* 0x0000016000017945 */ /* 0x000fe20003800000 */
[----:B----4-:R-:W-:Y:S03]  /*6f90*/  @P1 SEL R74, RZ, 0x1, !P0 ;  /* 0x00000001ff4a1807 */ /* 0x010fe60004000000 */
[----:B------:R-:W-:Y:S05]  /*6fa0*/  @!P1 BRA `(.L_x_115) ;  /* 0x00000000004c9947 */ /* 0x000fea0003800000 */
[----:B------:R-:W-:Y:S01]  /*6fb0*/  ISETP.NE.AND P0, PT, R74, RZ, PT ;  /* 0x000000ff4a00720c */ /* 0x000fe20003f05270 */
[----:B------:R-:W-:Y:S01]  /*6fc0*/  BSSY B0, `(.L_x_116) ;  /* 0x000000b000007945 */ /* 0x000fe20003800000 */
[----:B------:R-:W-:Y:S11]  /*6fd0*/  ISETP.NE.AND P1, PT, R75, RZ, PT ;  /* 0x000000ff4b00720c */ /* 0x000ff60003f25270 */
[----:B------:R-:W-:Y:S02]  /*6fe0*/  @!UPT UIADD3 URZ, UPT, UPT, URZ, URZ, URZ ;  /* 0x000000fffffff290 */ /* 0x000fe4000fffe0ff */
[C---:B-1----:R-:W-:Y:S01]  /*6ff0*/  @P1 IMAD R6, R73.reuse, 0x2000, R64 ;  /* 0x0000200049061824 */ /* 0x042fe200078e0240 */
[C---:B------:R-:W-:Y:S01]  /*7000*/  @P1 LEA R4, R73.reuse, R62, 0xd ;  /* 0x0000003e49041211 */ /* 0x040fe200078e68ff */
[C---:B------:R-:W-:Y:S02]  /*7010*/  @P1 IMAD R5, R73.reuse, 0x2000, R63 ;  /* 0x0000200049051824 */ /* 0x040fe400078e023f */
[----:B------:R-:W-:Y:S01]  /*7020*/  @P1 IMAD R3, R73, 0x2000, R59 ;  /* 0x0000200049031824 */ /* 0x000fe200078e023b */
[----:B------:R-:W-:Y:S06]  /*7030*/  @P0 BRA `(.L_x_117) ;  /* 0x00000000000c0947 */ /* 0x000fec0003800000 */
[----:B--2---:R-:W-:Y:S04]  /*7040*/  SHF.L.U32 R0, RZ, 0x1f, RZ ;  /* 0x0000001fff007819 */ /* 0x004fe800000006ff */
[----:B------:R-:W1:Y:S02]  /*7050*/  SYNCS.PHASECHK.TRANS64.TRYWAIT P0, [R2+URZ+0x60], R0 ;  /* 0x00006000020075a7 */ /* 0x000e6400080011ff */
[----:B-1----:R-:W-:Y:S05]  /*7060*/  @!P0 BRA `(.L_x_118) ;  /* 0x0000004000f88947 */ /* 0x002fea0003800000 */
.L_x_117:
[----:B------:R-:W-:Y:S05]  /*7070*/  BSYNC B0 ;  /* 0x0000000000007941 */ /* 0x000fea0003800000 */
.L_x_116:
[----:B------:R-:W-:Y:S02]  /*7080*/  ISETP.NE.AND P0, PT, R75, RZ, PT ;  /* 0x000000ff4b00720c */ /* 0x000fe40003f05270 */
[----:B------:R-:W-:Y:S11]  /*7090*/  IADD3 R73, PT, PT, R73, 0x1, RZ ;  /* 0x0000000149497810 */ /* 0x000ff60007ffe0ff */
[----:B------:R4:W1:Y:S04]  /*70a0*/  @P0 LDS.128 R32, [R6] ;  /* 0x0000000006200984 */ /* 0x0008680000000c00 */
[----:B------:R4:W1:Y:S04]  /*70b0*/  @P0 LDS.128 R36, [R5+0x10] ;  /* 0x0000100005240984 */ /* 0x0008680000000c00 */
[----:B------:R4:W1:Y:S04]  /*70c0*/  @P0 LDS.128 R40, [R4+0x20] ;  /* 0x0000200004280984 */ /* 0x0008680000000c00 */
[----:B------:R4:W1:Y:S02]  /*70d0*/  @P0 LDS.128 R44, [R3+0x30] ;  /* 0x00003000032c0984 */ /* 0x0008640000000c00 */
.L_x_115:
[----:B------:R-:W-:Y:S05]  /*70e0*/  BSYNC B1 ;  /* 0x0000000000017941 */ /* 0x000fea0003800000 */
.L_x_114:
[----:B-12---:R-:W-:Y:S05]  /*70f0*/  VIADD R0, R25, 0x10 ;  /* 0x0000001019007836 */ /* 0x006fea0000000000 */
[----:B------:R-:W-:Y:S04]  /*7100*/  SHF.R.U32.HI R0, RZ, 0x15, R0 ;  /* 0x00000015ff007819 */ /* 0x000fe80000011600 */
[----:B------:R-:W-:Y:S11]  /*7110*/  LOP3.LUT P0, RZ, R0, 0x3, R52, 0x48, !PT ;  /* 0x0000000300ff7812 */ /* 0x000ff60007804834 */
[----:B------:R-:W-:Y:S02]  /*7120*/  @!UPT UIADD3 URZ, UPT, UPT, URZ, URZ, URZ ;  /* 0x000000fffffff290 */ /* 0x000fe4000fffe0ff */
[----:B------:R-:W-:Y:S05]  /*7130*/  @!P0 BRA `(.L_x_119) ;  /* 0x0000000000408947 */ /* 0x000fea0003800000 */
[----:B------:R-:W1:Y:S01]  /*7140*/  LDCU.64 UR8, c[0x4][0x70] ;  /* 0x01000e00ff0877ac */ /* 0x000e620008000a00 */
[----:B----4-:R-:W-:Y:S01]  /*7150*/  MOV R3, 0x0 ;  /* 0x0000000000037802 */ /* 0x010fe20000000f00 */
[----:B------:R-:W-:Y:S02]  /*7160*/  HFMA2 R12, -RZ, RZ, 0, 5.9604644775390625e-08 ;  /* 0x00000001ff0c7431 */ /* 0x000fe400000001ff */
[----:B------:R-:W-:Y:S02]  /*7170*/  IMAD.MOV.U32 R8, RZ, RZ, 0x192 ;  /* 0x00000192ff087424 */ /* 0x000fe400078e00ff */
[----:B------:R-:W-:Y:S01]  /*7180*/  IMAD.MOV.U32 R13, RZ, RZ, RZ ;  /* 0x000000ffff0d7224 */ /* 0x000fe200078e00ff */
[----:B------:R-:W2:Y:S01]  /*7190*/  LDCU.64 UR6, c[0x4][0x78] ;  /* 0x01000f00ff0677ac */ /* 0x000ea20008000a00 */
[----:B------:R-:W4:Y:S01]  /*71a0*/  LDC.64 R2, c[0x4][R3] ;  /* 0x0100000003027b82 */ /* 0x000f220000000a00 */
[----:B------:R-:W5:Y:S01]  /*71b0*/  LDCU.64 UR4, c[0x4][0x10] ;  /* 0x01000200ff0477ac */ /* 0x000f620008000a00 */
[----:B-1----:R-:W-:Y:S01]  /*71c0*/  MOV R5, UR9 ;  /* 0x0000000900057c02 */ /* 0x002fe20008000f00 */
[----:B------:R-:W-:Y:S01]  /*71d0*/  IMAD.U32 R4, RZ, RZ, UR8 ;  /* 0x00000008ff047e24 */ /* 0x000fe2000f8e00ff */
[----:B--2---:R-:W-:Y:S01]  /*71e0*/  MOV R7, UR7 ;  /* 0x0000000700077c02 */ /* 0x004fe20008000f00 */
[----:B------:R-:W-:Y:S01]  /*71f0*/  IMAD.U32 R6, RZ, RZ, UR6 ;  /* 0x00000006ff067e24 */ /* 0x000fe2000f8e00ff */
[----:B-----5:R-:W-:Y:S01]  /*7200*/  MOV R11, UR5 ;  /* 0x00000005000b7c02 */ /* 0x020fe20008000f00 */
[----:B------:R-:W-:Y:S02]  /*7210*/  IMAD.U32 R10, RZ, RZ, UR4 ;  /* 0x00000004ff0a7e24 */ /* 0x000fe4000f8e00ff */
[----:B------:R-:W-:Y:S07]  /*7220*/  LEPC R20, `(.L_x_119) ;  /* 0x000000001014794e */ /* 0x000fee0000000000 */
[----:B---34-:R-:W-:Y:S05]  /*7230*/  CALL.ABS.NOINC R2 ;  /* 0x0000000002007343 */ /* 0x018fea0003c00000 */
.L_x_119:
[----:B------:R-:W-:Y:S05]  /*7240*/  WARPSYNC.ALL ;  /* 0x0000000000007948 */ /* 0x000fea0003800000 */
[----:B------:R-:W-:Y:S01]  /*7250*/  R2UR UR4, R25 ;  /* 0x00000000190472ca */ /* 0x000fe200000e0000 */
[----:B------:R-:W-:Y:S01]  /*7260*/  BSSY.RECONVERGENT B0, `(.L_x_120) ;  /* 0x0000040000007945 */ /* 0x000fe20003800200 */
[----:B------:R-:W-:Y:S02]  /*7270*/  ISETP.NE.AND P6, PT, R71, RZ, PT ;  /* 0x000000ff4700720c */ /* 0x000fe40003fc5270 */
[----:B------:R-:W-:Y:S02]  /*7280*/  ISETP.NE.AND P0, PT, R66, RZ, PT ;  /* 0x000000ff4200720c */ /* 0x000fe40003f05270 */
[----:B------:R-:W-:Y:S07]  /*7290*/  MOV R20, UR47 ;  /* 0x0000002f00147c02 */ /* 0x000fee0008000f00 */
[----:B----4-:R-:W1:Y:S02]  /*72a0*/  LDTM.x16 R4, tmem[UR4+0x10] ;  /* 0x00001004000479ee */ /* 0x010e640008240000 */
[----:B------:R-:W-:Y:S01]  /*72b0*/  @P6 LEA R20, R20, UR43, 0x3 ;  /* 0x0000002b14146c11 */ /* 0x000fe2000f8e18ff */
[C---:B-1----:R-:W-:Y:S01]  /*72c0*/  FMUL R0, R24.reuse, R4 ;  /* 0x0000000418007220 */ /* 0x042fe20000400000 */
        /* <DEDUP_REMOVED lines=33> */
[----:B------:R-:W-:Y:S01]  /*74e0*/  FFMA R15, R27, R47, R19 ;  /* 0x0000002f1b0f7223 */ /* 0x000fe20000000013 */
[----:B------:R-:W-:Y:S02]  /*74f0*/  MOV R16, UR52 ;  /* 0x0000003400107c02 */ /* 0x000fe40008000f00 */
[----:B------:R-:W-:Y:S02]  /*7500*/  @P6 IADD3 R17, PT, PT, R20, 0x80, RZ ;  /* 0x0000008014116810 */ /* 0x000fe40007ffe0ff */
[----:B------:R1:W-:Y:S01]  /*7510*/  STS.128 [R59+0x2030], R12 ;  /* 0x0020300c3b007388 */ /* 0x0003e20000000c00 */
[----:B------:R-:W-:Y:S02]  /*7520*/  LEA R0, R73, UR43, 0x3 ;  /* 0x0000002b49007c11 */ /* 0x000fe4000f8e18ff */
[----:B------:R-:W-:Y:S01]  /*7530*/  @P6 PRMT R16, R16, 0x654, R17 ;  /* 0x0000065410106816 */ /* 0x000fe20000000011 */
[----:B------:R-:W-:Y:S01]  /*7540*/  @!PT LDS RZ, [RZ] ;  /* 0x00000000fffff984 */ /* 0x000fe20000000800 */
[----:B------:R-:W-:Y:S01]  /*7550*/  @!PT LDS RZ, [RZ] ;  /* 0x00000000fffff984 */ /* 0x000fe20000000800 */
[----:B------:R-:W-:Y:S01]  /*7560*/  @!PT LDS RZ, [RZ] ;  /* 0x00000000fffff984 */ /* 0x000fe20000000800 */
[----:B------:R-:W-:Y:S01]  /*7570*/  @!PT LDS RZ, [RZ] ;  /* 0x00000000fffff984 */ /* 0x000fe20000000800 */
[----:B------:R2:W-:Y:S06]  /*7580*/  MEMBAR.ALL.CTA ;  /* 0x0000000000007992 */ /* 0x0005ec0000008000 */
[----:B--2---:R-:W2:Y:S01]  /*7590*/  FENCE.VIEW.ASYNC.S ;  /* 0x00000000000073c6 */ /* 0x004ea20000000000 */
[----:B------:R-:W-:Y:S01]  /*75a0*/  @P6 SHF.L.U32 R2, RZ, 0x1f, RZ ;  /* 0x0000001fff026819 */ /* 0x000fe200000006ff */
[----:B--2---:R-:W-:Y:S06]  /*75b0*/  BAR.SYNC.DEFER_BLOCKING 0x1, 0x80 ;  /* 0x0042000000007b1d */ /* 0x004fec0000010000 */
[----:B------:R-:W-:Y:S05]  /*75c0*/  @P0 BRA `(.L_x_121) ;  /* 0x0000000000240947 */ /* 0x000fea0003800000 */
[----:B------:R-:W-:Y:S02]  /*75d0*/  UIADD3 UR4, UP0, UPT, UR54, 0x680, URZ ;  /* 0x0000068036047890 */ /* 0x000fe4000ff1e0ff */
[----:B------:R-:W-:Y:S02]  /*75e0*/  UIADD3 UR9, UPT, UPT, UR49, 0x10, URZ ;  /* 0x0000001031097890 */ /* 0x000fe4000fffe0ff */
[----:B------:R-:W-:Y:S02]  /*75f0*/  UIADD3 UR8, UPT, UPT, UR43, 0x2200, URZ ;  /* 0x000022002b087890 */ /* 0x000fe4000fffe0ff */
[----:B------:R-:W-:Y:S01]  /*7600*/  UIADD3.X UR5, UPT, UPT, URZ, UR55, URZ, UP0, !UPT ;  /* 0x00000037ff057290 */ /* 0x000fe200087fe4ff */
[----:B------:R-:W-:Y:S01]  /*7610*/  UMOV UR10, UR50 ;  /* 0x00000032000a7c82 */ /* 0x000fe20008000000 */
[----:B------:R-:W-:Y:S07]  /*7620*/  UMOV UR11, UR36 ;  /* 0x00000024000b7c82 */ /* 0x000fee0008000000 */
[----:B------:R2:W-:Y:S01]  /*7630*/  UTMASTG.3D [UR8], [UR4] ;  /* 0x00000008040073b5 */ /* 0x0005e20008010000 */
[----:B------:R0:W-:Y:S01]  /*7640*/  UTMACMDFLUSH ;  /* 0x00000000000079b7 */ /* 0x0001e20000000000 */
[----:B--2---:R-:W-:Y:S04]  /*7650*/  DEPBAR.LE SB0, 0x1 ;  /* 0x000080400000791a */ /* 0x004fe80000000000 */
.L_x_121:
[----:B------:R-:W-:Y:S05]  /*7660*/  BSYNC.RECONVERGENT B0 ;  /* 0x0000000000007941 */ /* 0x000fea0003800200 */
.L_x_120:
[----:B------:R-:W-:Y:S01]  /*7670*/  BAR.SYNC.DEFER_BLOCKING 0x1, 0x80 ;  /* 0x0042000000007b1d */ /* 0x000fe20000010000 */
[----:B------:R-:W-:Y:S04]  /*7680*/  UIADD3 UR4, UPT, UPT, UR47, 0x1, URZ ;  /* 0x000000012f047890 */ /* 0x000fe8000fffe0ff */
[----:B------:R-:W-:Y:S04]  /*7690*/  UISETP.NE.AND UP0, UPT, UR4, 0x4, UPT ;  /* 0x000000040400788c */ /* 0x000fe8000bf05270 */
[----:B------:R-:W-:Y:S01]  /*76a0*/  USEL UR46, UR4, URZ, UP0 ;  /* 0x000000ff042e7287 */ /* 0x000fe20008000000 */
[----:B------:R2:W-:Y:S01]  /*76b0*/  @P6 SYNCS.ARRIVE.TRANS64.RED.A1T0 RZ, [R16+URZ], RZ ;  /* 0x000000ff10ff69a7 */ /* 0x0005e200081004ff */
[----:B------:R-:W-:Y:S01]  /*76c0*/  BSSY B1, `(.L_x_122) ;  /* 0x0000017000017945 */ /* 0x000fe20003800000 */
[----:B------:R-:W4:Y:S02]  /*76d0*/  @P6 SYNCS.PHASECHK.TRANS64.TRYWAIT P0, [R0+URZ+0x60], R2 ;  /* 0x00006002000065a7 */ /* 0x000f2400080011ff */
[----:B----4-:R-:W-:Y:S01]  /*76e0*/  @P6 SEL R74, RZ, 0x1, !P0 ;  /* 0x00000001ff4a6807 */ /* 0x010fe20004000000 */
[----:B--2---:R-:W-:Y:S06]  /*76f0*/  @!P6 BRA `(.L_x_123) ;  /* 0x00000000004ce947 */ /* 0x004fec0003800000 */
        /* <DEDUP_REMOVED lines=9> */
[----:B------:R-:W-:Y:S04]  /*7790*/  SHF.L.U32 R6, RZ, 0x1f, RZ ;  /* 0x0000001fff067819 */ /* 0x000fe800000006ff */
[----:B------:R-:W1:Y:S02]  /*77a0*/  SYNCS.PHASECHK.TRANS64.TRYWAIT P0, [R0+URZ+0x60], R6 ;  /* 0x00006006000075a7 */ /* 0x000e6400080011ff */
[----:B-1----:R-:W-:Y:S05]  /*77b0*/  @!P0 BRA `(.L_x_126) ;  /* 0x0000003c00388947 */ /* 0x002fea0003800000 */
.L_x_125:
[----:B------:R-:W-:Y:S05]  /*77c0*/  BSYNC B0 ;  /* 0x0000000000007941 */ /* 0x000fea0003800000 */
.L_x_124:
[----:B------:R-:W-:Y:S02]  /*77d0*/  ISETP.NE.AND P0, PT, R75, RZ, PT ;  /* 0x000000ff4b00720c */ /* 0x000fe40003f05270 */
[----:B------:R-:W-:Y:S11]  /*77e0*/  IADD3 R73, PT, PT, R73, 0x1, RZ ;  /* 0x0000000149497810 */ /* 0x000ff60007ffe0ff */
[----:B------:R2:W4:Y:S04]  /*77f0*/  @P0 LDS.128 R32, [R5] ;  /* 0x0000000005200984 */ /* 0x0005280000000c00 */
[----:B------:R2:W1:Y:S04]  /*7800*/  @P0 LDS.128 R36, [R4+0x10] ;  /* 0x0000100004240984 */ /* 0x0004680000000c00 */
[----:B------:R2:W1:Y:S04]  /*7810*/  @P0 LDS.128 R40, [R3+0x20] ;  /* 0x0000200003280984 */ /* 0x0004680000000c00 */
[----:B------:R2:W1:Y:S02]  /*7820*/  @P0 LDS.128 R44, [R2+0x30] ;  /* 0x00003000022c0984 */ /* 0x0004640000000c00 */
.L_x_123:
[----:B------:R-:W-:Y:S05]  /*7830*/  BSYNC B1 ;  /* 0x0000000000017941 */ /* 0x000fea0003800000 */
.L_x_122:
[----:B-1----:R-:W-:Y:S05]  /*7840*/  VIADD R0, R25, 0x20 ;  /* 0x0000002019007836 */ /* 0x002fea0000000000 */
[----:B------:R-:W-:Y:S04]  /*7850*/  SHF.R.U32.HI R0, RZ, 0x15, R0 ;  /* 0x00000015ff007819 */ /* 0x000fe80000011600 */
[----:B------:R-:W-:Y:S11]  /*7860*/  LOP3.LUT P0, RZ, R0, 0x3, R52, 0x48, !PT ;  /* 0x0000000300ff7812 */ /* 0x000ff60007804834 */
[----:B------:R-:W-:Y:S02]  /*7870*/  @!UPT UIADD3 URZ, UPT, UPT, URZ, URZ, URZ ;  /* 0x000000fffffff290 */ /* 0x000fe4000fffe0ff */
[----:B------:R-:W-:Y:S05]  /*7880*/  @!P0 BRA `(.L_x_127) ;  /* 0x0000000000408947 */ /* 0x000fea0003800000 */
[----:B------:R-:W1:Y:S01]  /*7890*/  LDCU.64 UR8, c[0x4][0x70] ;  /* 0x01000e00ff0877ac */ /* 0x000e620008000a00 */
[----:B--2---:R-:W-:Y:S01]  /*78a0*/  MOV R3, 0x0 ;  /* 0x0000000000037802 */ /* 0x004fe20000000f00 */
[----:B------:R-:W-:Y:S02]  /*78b0*/  HFMA2 R12, -RZ, RZ, 0, 5.9604644775390625e-08 ;  /* 0x00000001ff0c7431 */ /* 0x000fe400000001ff */
[----:B------:R-:W-:Y:S02]  /*78c0*/  IMAD.MOV.U32 R8, RZ, RZ, 0x192 ;  /* 0x00000192ff087424 */ /* 0x000fe400078e00ff */
[----:B------:R-:W-:Y:S01]  /*78d0*/  IMAD.MOV.U32 R13, RZ, RZ, RZ ;  /* 0x000000ffff0d7224 */ /* 0x000fe200078e00ff */
[----:B------:R-:W2:Y:S01]  /*78e0*/  LDCU.64 UR6, c[0x4][0x78] ;  /* 0x01000f00ff0677ac */ /* 0x000ea20008000a00 */
[----:B------:R-:W3:Y:S01]  /*78f0*/  LDC.64 R2, c[0x4][R3] ;  /* 0x0100000003027b82 */ /* 0x000ee20000000a00 */
        /* <DEDUP_REMOVED lines=9> */
.L_x_127:
[----:B------:R-:W-:Y:S05]  /*7990*/  WARPSYNC.ALL ;  /* 0x0000000000007948 */ /* 0x000fea0003800000 */
[----:B------:R-:W-:Y:S01]  /*79a0*/  R2UR UR4, R25 ;  /* 0x00000000190472ca */ /* 0x000fe200000e0000 */
[----:B------:R-:W-:Y:S01]  /*79b0*/  BSSY.RECONVERGENT B0, `(.L_x_128) ;  /* 0x0000040000007945 */ /* 0x000fe20003800200 */
[----:B------:R-:W-:Y:S02]  /*79c0*/  ISETP.NE.AND P6, PT, R71, RZ, PT ;  /* 0x000000ff4700720c */ /* 0x000fe40003fc5270 */
[----:B------:R-:W-:Y:S02]  /*79d0*/  ISETP.NE.AND P0, PT, R66, RZ, PT ;  /* 0x000000ff4200720c */ /* 0x000fe40003f05270 */
[----:B------:R-:W-:Y:S07]  /*79e0*/  MOV R20, UR46 ;  /* 0x0000002e00147c02 */ /* 0x000fee0008000f00 */
[----:B--2---:R-:W1:Y:S02]  /*79f0*/  LDTM.x16 R4, tmem[UR4+0x20] ;  /* 0x00002004000479ee */ /* 0x004e640008240000 */
[----:B------:R-:W-:Y:S01]  /*7a00*/  @P6 LEA R20, R20, UR43, 0x3 ;  /* 0x0000002b14146c11 */ /* 0x000fe2000f8e18ff */
[C---:B-1----:R-:W-:Y:S01]  /*7a10*/  FMUL R0, R24.reuse, R4 ;  /* 0x0000000418007220 */ /* 0x042fe20000400000 */
[C---:B------:R-:W-:Y:S01]  /*7a20*/  FMUL R2, R24.reuse, R5 ;  /* 0x0000000518027220 */ /* 0x040fe20000400000 */
[C---:B------:R-:W-:Y:S01]  /*7a30*/  FMUL R3, R24.reuse, R6 ;  /* 0x0000000618037220 */ /* 0x040fe20000400000 */
[C---:B------:R-:W-:Y:S01]  /*7a40*/  FMUL R7, R24.reuse, R7 ;  /* 0x0000000718077220 */ /* 0x040fe20000400000 */
[C---:B----4-:R-:W-:Y:S01]  /*7a50*/  FFMA R28, R27.reuse, R32, R0 ;  /* 0x000000201b1c7223 */ /* 0x050fe20000000000 */
        /* <DEDUP_REMOVED lines=53> */
.L_x_129:
[----:B------:R-:W-:Y:S05]  /*7db0*/  BSYNC.RECONVERGENT B0 ;  /* 0x0000000000007941 */ /* 0x000fea0003800200 */
.L_x_128:
[----:B------:R-:W-:Y:S01]  /*7dc0*/  BAR.SYNC.DEFER_BLOCKING 0x1, 0x80 ;  /* 0x0042000000007b1d */ /* 0x000fe20000010000 */
[----:B------:R-:W-:Y:S01]  /*7dd0*/  UIADD3 UR4, UPT, UPT, UR46, 0x1, URZ ;  /* 0x000000012e047890 */ /* 0x000fe2000fffe0ff */
[----:B------:R-:W-:Y:S03]  /*7de0*/  HFMA2 R76, -RZ, RZ, 0, 0 ;  /* 0x00000000ff4c7431 */ /* 0x000fe600000001ff */
        /* <DEDUP_REMOVED lines=19> */
.L_x_133:
[----:B------:R-:W-:Y:S05]  /*7f20*/  BSYNC B0 ;  /* 0x0000000000007941 */ /* 0x000fea0003800000 */
.L_x_132:
[----:B------:R-:W-:Y:S01]  /*7f30*/  ISETP.NE.AND P0, PT, R75, RZ, PT ;  /* 0x000000ff4b00720c */ /* 0x000fe20003f05270 */
[----:B------:R-:W-:Y:S11]  /*7f40*/  VIADD R73, R73, 0x1 ;  /* 0x0000000149497836 */ /* 0x000ff60000000000 */
[----:B------:R-:W-:Y:S01]  /*7f50*/  @!UPT UIADD3 URZ, UPT, UPT, URZ, URZ, URZ ;  /* 0x000000fffffff290 */ /* 0x000fe2000fffe0ff */
[----:B------:R2:W4:Y:S04]  /*7f60*/  @P0 LDS.128 R32, [R5] ;  /* 0x0000000005200984 */ /* 0x0005280000000c00 */
[----:B------:R2:W1:Y:S04]  /*7f70*/  @P0 LDS.128 R36, [R4+0x10] ;  /* 0x0000100004240984 */ /* 0x0004680000000c00 */
[----:B------:R2:W1:Y:S04]  /*7f80*/  @P0 LDS.128 R40, [R3+0x20] ;  /* 0x0000200003280984 */ /* 0x0004680000000c00 */
[----:B------:R2:W1:Y:S01]  /*7f90*/  @P0 LDS.128 R44, [R2+0x30] ;  /* 0x00003000022c0984 */ /* 0x0004620000000c00 */
[C---:B------:R-:W-:Y:S04]  /*7fa0*/  ISETP.NE.AND P0, PT, R73.reuse, 0x4, PT ;  /* 0x000000044900780c */ /* 0x040fe80003f05270 */
[----:B------:R-:W-:Y:S02]  /*7fb0*/  SEL R73, R73, RZ, P0 ;  /* 0x000000ff49497207 */ /* 0x000fe40000000000 */
[----:B------:R-:W-:Y:S02]  /*7fc0*/  SEL R76, RZ, 0x1, P0 ;  /* 0x00000001ff4c7807 */ /* 0x000fe40000000000 */
.L_x_131:
[----:B------:R-:W-:Y:S05]  /*7fd0*/  BSYNC B1 ;  /* 0x0000000000017941 */ /* 0x000fea0003800000 */
.L_x_130:
        /* <DEDUP_REMOVED lines=21> */
.L_x_135:
        /* <DEDUP_REMOVED lines=54> */
[----:B------:R-:W-:Y:S01]  /*8490*/  @P6 SHF.L.U32 R2, R76, 0x1f, RZ ;  /* 0x0000001f4c026819 */ /* 0x000fe200000006ff */
        /* <DEDUP_REMOVED lines=11> */
.L_x_137:
[----:B------:R-:W-:Y:S05]  /*8550*/  BSYNC.RECONVERGENT B0 ;  /* 0x0000000000007941 */ /* 0x000fea0003800200 */
.L_x_136:
        /* <DEDUP_REMOVED lines=18> */
[----:B------:R-:W-:Y:S04]  /*8680*/  SHF.L.U32 R6, R76, 0x1f, RZ ;  /* 0x0000001f4c067819 */ /* 0x000fe800000006ff */
[----:B------:R-:W1:Y:S02]  /*8690*/  SYNCS.PHASECHK.TRANS64.TRYWAIT P0, [R0+URZ+0x60], R6 ;  /* 0x00006006000075a7 */ /* 0x000e6400080011ff */
[----:B-1----:R-:W-:Y:S05]  /*86a0*/  @!P0 BRA `(.L_x_142) ;  /* 0x0000002c00a48947 */ /* 0x002fea0003800000 */
.L_x_141:
[----:B------:R-:W-:Y:S05]  /*86b0*/  BSYNC B0 ;  /* 0x0000000000007941 */ /* 0x000fea0003800000 */
.L_x_140:
[----:B------:R-:W-:Y:S01]  /*86c0*/  ISETP.NE.AND P0, PT, R75, RZ, PT ;  /* 0x000000ff4b00720c */ /* 0x000fe20003f05270 */
[----:B------:R-:W-:Y:S11]  /*86d0*/  VIADD R73, R73, 0x1 ;  /* 0x0000000149497836 */ /* 0x000ff60000000000 */
[----:B------:R-:W-:Y:S01]  /*86e0*/  @!UPT UIADD3 URZ, UPT, UPT, URZ, URZ, URZ ;  /* 0x000000fffffff290 */ /* 0x000fe2000fffe0ff */
[----:B------:R2:W4:Y:S04]  /*86f0*/  @P0 LDS.128 R32, [R5] ;  /* 0x0000000005200984 */ /* 0x0005280000000c00 */
[----:B------:R2:W2:Y:S04]  /*8700*/  @P0 LDS.128 R36, [R4+0x10] ;  /* 0x0000100004240984 */ /* 0x0004a80000000c00 */
[----:B------:R2:W2:Y:S04]  /*8710*/  @P0 LDS.128 R40, [R3+0x20] ;  /* 0x0000200003280984 */ /* 0x0004a80000000c00 */
[----:B------:R2:W2:Y:S01]  /*8720*/  @P0 LDS.128 R44, [R2+0x30] ;  /* 0x00003000022c0984 */ /* 0x0004a20000000c00 */
[C---:B------:R-:W-:Y:S04]  /*8730*/  ISETP.NE.AND P0, PT, R73.reuse, 0x4, PT ;  /* 0x000000044900780c */ /* 0x040fe80003f05270 */
[----:B-1----:R-:W-:Y:S02]  /*8740*/  SEL R0, RZ, 0x1, P0 ;  /* 0x00000001ff007807 */ /* 0x002fe40000000000 */
[----:B------:R-:W-:Y:S02]  /*8750*/  SEL R73, R73, RZ, P0 ;  /* 0x000000ff49497207 */ /* 0x000fe40000000000 */
[----:B------:R-:W-:Y:S02]  /*8760*/  LOP3.LUT R76, R76, R0, RZ, 0x3c, !PT ;  /* 0x000000004c4c7212 */ /* 0x000fe400078e3cff */
.L_x_139:
[----:B------:R-:W-:Y:S05]  /*8770*/  BSYNC B1 ;  /* 0x0000000000017941 */ /* 0x000fea0003800000 */
.L_x_138:
[----:B------:R-:W-:Y:S05]  /*8780*/  VIADD R0, R25, 0x40 ;  /* 0x0000004019007836 */ /* 0x000fea0000000000 */
[----:B------:R-:W-:Y:S04]  /*8790*/  SHF.R.U32.HI R0, RZ, 0x15, R0 ;  /* 0x00000015ff007819 */ /* 0x000fe80000011600 */
[----:B------:R-:W-:Y:S11]  /*87a0*/  LOP3.LUT P0, RZ, R0, 0x3, R52, 0x48, !PT ;  /* 0x0000000300ff7812 */ /* 0x000ff60007804834 */
[----:B------:R-:W-:Y:S02]  /*87b0*/  @!UPT UIADD3 URZ, UPT, UPT, URZ, URZ, URZ ;  /* 0x000000fffffff290 */ /* 0x000fe4000fffe0ff */
[----:B------:R-:W-:Y:S05]  /*87c0*/  @!P0 BRA `(.L_x_143) ;  /* 0x0000000000408947 */ /* 0x000fea0003800000 */
[----:B------:R-:W5:Y:S01]  /*87d0*/  LDCU.64 UR8, c[0x4][0x70] ;  /* 0x01000e00ff0877ac */ /* 0x000f620008000a00 */
[----:B--2---:R-:W-:Y:S01]  /*87e0*/  MOV R3, 0x0 ;  /* 0x0000000000037802 */ /* 0x004fe20000000f00 */
[----:B-1----:R-:W-:Y:S02]  /*87f0*/  HFMA2 R12, -RZ, RZ, 0, 5.9604644775390625e-08 ;  /* 0x00000001ff0c7431 */ /* 0x002fe400000001ff */
[----:B------:R-:W-:Y:S02]  /*8800*/  IMAD.MOV.U32 R8, RZ, RZ, 0x192 ;  /* 0x00000192ff087424 */ /* 0x000fe400078e00ff */
[----:B------:R-:W-:Y:S01]  /*8810*/  IMAD.MOV.U32 R13, RZ, RZ, RZ ;  /* 0x000000ffff0d7224 */ /* 0x000fe200078e00ff */
[----:B------:R-:W1:Y:S01]  /*8820*/  LDCU.64 UR6, c[0x4][0x78] ;  /* 0x01000f00ff0677ac */ /* 0x000e620008000a00 */
[----:B------:R-:W2:Y:S01]  /*8830*/  LDC.64 R2, c[0x4][R3] ;  /* 0x0100000003027b82 */ /* 0x000ea20000000a00 */
[----:B------:R-:W3:Y:S01]  /*8840*/  LDCU.64 UR4, c[0x4][0x10] ;  /* 0x01000200ff0477ac */ /* 0x000ee20008000a00 */
[----:B-----5:R-:W-:Y:S01]  /*8850*/  MOV R5, UR9 ;  /* 0x0000000900057c02 */ /* 0x020fe20008000f00 */
[----:B------:R-:W-:Y:S01]  /*8860*/  IMAD.U32 R4, RZ, RZ, UR8 ;  /* 0x00000008ff047e24 */ /* 0x000fe2000f8e00ff */
[----:B-1----:R-:W-:Y:S01]  /*8870*/  MOV R7, UR7 ;  /* 0x0000000700077c02 */ /* 0x002fe20008000f00 */
[----:B------:R-:W-:Y:S01]  /*8880*/  IMAD.U32 R6, RZ, RZ, UR6 ;  /* 0x00000006ff067e24 */ /* 0x000fe2000f8e00ff */
[----:B---3--:R-:W-:Y:S01]  /*8890*/  MOV R11, UR5 ;  /* 0x00000005000b7c02 */ /* 0x008fe20008000f00 */
[----:B------:R-:W-:Y:S02]  /*88a0*/  IMAD.U32 R10, RZ, RZ, UR4 ;  /* 0x00000004ff0a7e24 */ /* 0x000fe4000f8e00ff */
[----:B------:R-:W-:Y:S07]  /*88b0*/  LEPC R20, `(.L_x_143) ;  /* 0x000000001014794e */ /* 0x000fee0000000000 */
[----:B--2-4-:R-:W-:Y:S05]  /*88c0*/  CALL.ABS.NOINC R2 ;  /* 0x0000000002007343 */ /* 0x014fea0003c00000 */
.L_x_143:
[----:B------:R-:W-:Y:S05]  /*88d0*/  WARPSYNC.ALL ;  /* 0x0000000000007948 */ /* 0x000fea0003800000 */
[----:B------:R-:W-:Y:S01]  /*88e0*/  R2UR UR4, R25 ;  /* 0x00000000190472ca */ /* 0x000fe200000e0000 */
[----:B------:R-:W-:Y:S01]  /*88f0*/  BSSY.RECONVERGENT B0, `(.L_x_144) ;  /* 0x0000043000007945 */ /* 0x000fe20003800200 */
[----:B------:R-:W-:Y:S02]  /*8900*/  ISETP.NE.AND P6, PT, R71, RZ, PT ;  /* 0x000000ff4700720c */ /* 0x000fe40003fc5270 */
[----:B------:R-:W-:Y:S02]  /*8910*/  ISETP.NE.AND P0, PT, R66, RZ, PT ;  /* 0x000000ff4200720c */ /* 0x000fe40003f05270 */
[----:B------:R-:W-:Y:S07]  /*8920*/  MOV R20, UR47 ;  /* 0x0000002f00147c02 */ /* 0x000fee0008000f00 */
[----:B-12---:R-:W1:Y:S02]  /*8930*/  LDTM.x16 R4, tmem[UR4+0x40] ;  /* 0x00004004000479ee */ /* 0x006e640008240000 */
        /* <DEDUP_REMOVED lines=50> */
[----:B------:R-:W-:Y:S02]  /*8c60*/  UIADD3 UR4, UPT, UPT, UR43, 0x200, URZ ;  /* 0x000002002b047890 */ /* 0x000fe4000fffe0ff */
[----:B------:R-:W-:Y:S01]  /*8c70*/  UIADD3 UR9, UPT, UPT, UR49, 0x40, URZ ;  /* 0x0000004031097890 */ /* 0x000fe2000fffe0ff */
[----:B------:R-:W-:Y:S01]  /*8c80*/  UMOV UR10, UR50 ;  /* 0x00000032000a7c82 */ /* 0x000fe20008000000 */
[----:B------:R-:W-:Y:S02]  /*8c90*/  UMOV UR11, UR36 ;  /* 0x00000024000b7c82 */ /* 0x000fe40008000000 */
        /* <DEDUP_REMOVED lines=8> */
.L_x_145:
[----:B------:R-:W-:Y:S05]  /*8d20*/  BSYNC.RECONVERGENT B0 ;  /* 0x0000000000007941 */ /* 0x000fea0003800200 */
.L_x_144:
        /* <DEDUP_REMOVED lines=21> */
.L_x_149:
[----:B------:R-:W-:Y:S05]  /*8e80*/  BSYNC B0 ;  /* 0x0000000000007941 */ /* 0x000fea0003800000 */
.L_x_148:
        /* <DEDUP_REMOVED lines=11> */
.L_x_147:
[----:B------:R-:W-:Y:S05]  /*8f40*/  BSYNC B1 ;  /* 0x0000000000017941 */ /* 0x000fea0003800000 */
.L_x_146:
        /* <DEDUP_REMOVED lines=21> */
.L_x_151:
        /* <DEDUP_REMOVED lines=66> */
.L_x_153:
[----:B------:R-:W-:Y:S05]  /*94c0*/  BSYNC.RECONVERGENT B0 ;  /* 0x0000000000007941 */ /* 0x000fea0003800200 */
.L_x_152:
        /* <DEDUP_REMOVED lines=21> */
.L_x_157:
[----:B------:R-:W-:Y:S05]  /*9620*/  BSYNC B0 ;  /* 0x0000000000007941 */ /* 0x000fea0003800000 */
.L_x_156:
        /* <DEDUP_REMOVED lines=11> */
.L_x_155:
[----:B------:R-:W-:Y:S05]  /*96e0*/  BSYNC B1 ;  /* 0x0000000000017941 */ /* 0x000fea0003800000 */
.L_x_154:
        /* <DEDUP_REMOVED lines=21> */
.L_x_159:
        /* <DEDUP_REMOVED lines=66> */
.L_x_161:
[----:B------:R-:W-:Y:S05]  /*9c60*/  BSYNC.RECONVERGENT B0 ;  /* 0x0000000000007941 */ /* 0x000fea0003800200 */
.L_x_160:
        /* <DEDUP_REMOVED lines=21> */
.L_x_165:
[----:B------:R-:W-:Y:S05]  /*9dc0*/  BSYNC B0 ;  /* 0x0000000000007941 */ /* 0x000fea0003800000 */
.L_x_164:
[----:B------:R-:W-:Y:S11]  /*9dd0*/  ISETP.NE.AND P0, PT, R75, RZ, PT ;  /* 0x000000ff4b00720c */ /* 0x000ff60003f05270 */
[----:B------:R-:W-:Y:S02]  /*9de0*/  @!UPT UIADD3 URZ, UPT, UPT, URZ, URZ, URZ ;  /* 0x000000fffffff290 */ /* 0x000fe4000fffe0ff */
[----:B------:R2:W4:Y:S04]  /*9df0*/  @P0 LDS.128 R32, [R4] ;  /* 0x0000000004200984 */ /* 0x0005280000000c00 */
[----:B------:R2:W1:Y:S04]  /*9e00*/  @P0 LDS.128 R36, [R3+0x10] ;  /* 0x0000100003240984 */ /* 0x0004680000000c00 */
[----:B------:R2:W1:Y:S04]  /*9e10*/  @P0 LDS.128 R40, [R2+0x20] ;  /* 0x0000200002280984 */ /* 0x0004680000000c00 */
[----:B------:R2:W1:Y:S02]  /*9e20*/  @P0 LDS.128 R44, [R73+0x30] ;  /* 0x00003000492c0984 */ /* 0x0004640000000c00 */
.L_x_163:
[----:B------:R-:W-:Y:S05]  /*9e30*/  BSYNC B1 ;  /* 0x0000000000017941 */ /* 0x000fea0003800000 */
.L_x_162:
        /* <DEDUP_REMOVED lines=21> */
.L_x_167:
[----:B------:R-:W-:Y:S01]  /*9f90*/  ISETP.NE.AND P0, PT, R66, RZ, PT ;  /* 0x000000ff4200720c */ /* 0x000fe20003f05270 */
[----:B------:R-:W-:Y:S05]  /*9fa0*/  WARPSYNC.ALL ;  /* 0x0000000000007948 */ /* 0x000fea0003800000 */
[----:B------:R-:W-:Y:S01]  /*9fb0*/  R2UR UR4, R25 ;  /* 0x00000000190472ca */ /* 0x000fe200000e0000 */
[----:B------:R-:W-:Y:S11]  /*9fc0*/  BSSY.RECONVERGENT B0, `(.L_x_168) ;  /* 0x000003e000007945 */ /* 0x000ff60003800200 */
[----:B------:R-:W-:Y:S01]  /*9fd0*/  @!UPT UIADD3 URZ, UPT, UPT, URZ, URZ, URZ ;  /* 0x000000fffffff290 */ /* 0x000fe2000fffe0ff */
[----:B--2---:R-:W1:Y:S01]  /*9fe0*/  LDTM.x16 R4, tmem[UR4+0x70] ;  /* 0x00007004000479ee */ /* 0x004e620008240000 */
[----:B------:R-:W-:Y:S01]  /*9ff0*/  R2UR UR4, R72 ;  /* 0x00000000480472ca */ /* 0x000fe200000e0000 */
[----:B------:R-:W-:Y:S11]  /*a000*/  NOP ;  /* 0x0000000000007918 */ /* 0x000ff60000000000 */
[----:B------:R-:W-:Y:S01]  /*a010*/  @!UPT UIADD3 URZ, UPT, UPT, URZ, URZ, URZ ;  /* 0x000000fffffff290 */ /* 0x000fe2000fffe0ff */
[----:B------:R-:W-:Y:S04]  /*a020*/  UIADD3 UR4, UPT, UPT, UR4, 0xf0, URZ ;  /* 0x000000f004047890 */ /* 0x000fe8000fffe0ff */
[----:B------:R-:W-:Y:S01]  /*a030*/  UPRMT UR4, UR52, 0x654, UR4 ;  /* 0x0000065434047896 */ /* 0x000fe20008000004 */
[C---:B-1----:R-:W-:Y:S01]  /*a040*/  FMUL R0, R24.reuse, R4 ;  /* 0x0000000418007220 */ /* 0x042fe20000400000 */
[C---:B------:R-:W-:Y:S01]  /*a050*/  FMUL R2, R24.reuse, R5 ;  /* 0x0000000518027220 */ /* 0x040fe20000400000 */
[C---:B------:R-:W-:Y:S06]  /*a060*/  FMUL R3, R24.reuse, R6 ;  /* 0x0000000618037220 */ /* 0x040fec0000400000 */
[----:B------:R-:W-:Y:S01]  /*a070*/  SYNCS.ARRIVE.TRANS64.RED.A1T0 RZ, [UR4], RZ ;  /* 0x000000ffffff79a7 */ /* 0x000fe20008100404 */
[C---:B----4-:R-:W-:Y:S01]  /*a080*/  FFMA R28, R27.reuse, R32, R0 ;  /* 0x000000201b1c7223 */ /* 0x050fe20000000000 */
[C---:B------:R-:W-:Y:S01]  /*a090*/  FFMA R29, R27.reuse, R33, R2 ;  /* 0x000000211b1d7223 */ /* 0x040fe20000000002 */
        /* <DEDUP_REMOVED lines=48> */
.L_x_169:
[----:B------:R-:W-:Y:S05]  /*a3a0*/  BSYNC.RECONVERGENT B0 ;  /* 0x0000000000007941 */ /* 0x000fea0003800200 */
.L_x_168:
[----:B------:R-:W-:Y:S01]  /*a3b0*/  BAR.SYNC.DEFER_BLOCKING 0x1, 0x80 ;  /* 0x0042000000007b1d */ /* 0x000fe20000010000 */
[----:B------:R-:W-:Y:S01]  /*a3c0*/  UISETP.NE.AND UP0, UPT, UR53, -0x8, UPT ;  /* 0xfffffff83500788c */ /* 0x000fe2000bf05270 */
[----:B------:R-:W-:Y:S08]  /*a3d0*/  IADD3 R22, PT, PT, R22, 0x1, RZ ;  /* 0x0000000116167810 */ /* 0x000ff00007ffe0ff */
[----:B------:R-:W-:Y:S05]  /*a3e0*/  BRA.U !UP0, `(.L_x_170) ;  /* 0x0000000108287547 */ /* 0x000fea000b800000 */
[----:B------:R-:W-:Y:S01]  /*a3f0*/  ISETP.NE.AND P0, PT, R71, RZ, PT ;  /* 0x000000ff4700720c */ /* 0x000fe20003f05270 */
[----:B------:R-:W-:Y:S01]  /*a400*/  IMAD.U32 R2, RZ, RZ, UR47 ;  /* 0x0000002fff027e24 */ /* 0x000fe2000f8e00ff */
[----:B------:R-:W-:Y:S01]  /*a410*/  UIADD3 UR4, UPT, UPT, UR47, 0x1, URZ ;  /* 0x000000012f047890 */ /* 0x000fe2000fffe0ff */
[----:B------:R-:W-:Y:S03]  /*a420*/  IMAD.U32 R0, RZ, RZ, UR52 ;  /* 0x00000034ff007e24 */ /* 0x000fe6000f8e00ff */
[----:B------:R-:W-:Y:S04]  /*a430*/  UISETP.NE.AND UP0, UPT, UR4, 0x4, UPT ;  /* 0x000000040400788c */ /* 0x000fe8000bf05270 */
[----:B------:R-:W-:Y:S03]  /*a440*/  USEL UR47, UR4, URZ, UP0 ;  /* 0x000000ff042f7287 */ /* 0x000fe60008000000 */
[----:B------:R-:W-:Y:S05]  /*a450*/  @P0 LEA R2, R2, UR43, 0x3 ;  /* 0x0000002b02020c11 */ /* 0x000fea000f8e18ff */
[----:B------:R-:W-:Y:S05]  /*a460*/  @P0 VIADD R2, R2, 0x80 ;  /* 0x0000008002020836 */ /* 0x000fea0000000000 */
[----:B------:R-:W-:Y:S04]  /*a470*/  @P0 PRMT R0, R0, 0x654, R2 ;  /* 0x0000065400000816 */ /* 0x000fe80000000002 */
[----:B------:R2:W-:Y:S03]  /*a480*/  @P0 SYNCS.ARRIVE.TRANS64.RED.A1T0 RZ, [R0+URZ], RZ ;  /* 0x000000ff00ff09a7 */ /* 0x0005e600081004ff */
.L_x_170:
[----:B------:R-:W-:Y:S01]  /*a490*/  R2UR UR6, R70 ;  /* 0x00000000460672ca */ /* 0x000fe200000e0000 */
[----:B------:R-:W-:Y:S01]  /*a4a0*/  UIADD3 UR53, UPT, UPT, UR53, 0x8, URZ ;  /* 0x0000000835357890 */ /* 0x000fe2000fffe0ff */
[----:B------:R-:W-:Y:S02]  /*a4b0*/  R2UR UR5, R53 ;  /* 0x00000000350572ca */ /* 0x000fe400000e0000 */
[----:B------:R-:W-:Y:S02]  /*a4c0*/  R2UR UR4, R54 ;  /* 0x00000000360472ca */ /* 0x000fe400000e0000 */
[----:B------:R-:W-:Y:S02]  /*a4d0*/  R2UR UR36, R69 ;  /* 0x00000000452472ca */ /* 0x000fe400000e0000 */
[----:B------:R-:W-:Y:S02]  /*a4e0*/  ISETP.NE.AND P0, PT, R58, 0x2, PT ;  /* 0x000000023a00780c */ /* 0x000fe40003f05270 */
[----:B------:R-:W-:Y:S02]  /*a4f0*/  ISETP.NE.AND P1, PT, R22, 0x4, PT ;  /* 0x000000041600780c */ /* 0x000fe40003f25270 */
[----:B------:R-:W-:Y:S01]  /*a500*/  SEL R2, RZ, 0x1, P0 ;  /* 0x00000001ff027807 */ /* 0x000fe20000000000 */
[----:B------:R-:W-:Y:S01]  /*a510*/  UISETP.NE.AND UP0, UPT, UR6, URZ, UPT ;  /* 0x000000ff0600728c */ /* 0x000fe2000bf05270 */
[----:B--2---:R-:W-:Y:S01]  /*a520*/  SEL R0, RZ, 0x1, P1 ;  /* 0x00000001ff007807 */ /* 0x004fe20000800000 */
[----:B------:R-:W-:Y:S01]  /*a530*/  UIADD3 UR20, UPT, UPT, UR37, UR5, URZ ;  /* 0x0000000525147290 */ /* 0x000fe2000fffe0ff */
[----:B------:R-:W-:Y:S01]  /*a540*/  LOP3.LUT R60, R60, R2, RZ, 0x3c, !PT ;  /* 0x000000023c3c7212 */ /* 0x000fe200078e3cff */
[----:B------:R-:W-:Y:S01]  /*a550*/  UIADD3 UR16, UPT, UPT, UR38, UR4, URZ ;  /* 0x0000000426107290 */ /* 0x000fe2000fffe0ff */
[----:B------:R-:W-:Y:S02]  /*a560*/  LOP3.LUT R61, R61, R0, RZ, 0x3c, !PT ;  /* 0x000000003d3d7212 */ /* 0x000fe400078e3cff */
[----:B------:R-:W-:Y:S02]  /*a570*/  SEL R58, R58, RZ, P0 ;  /* 0x000000ff3a3a7207 */ /* 0x000fe40000000000 */
[----:B------:R-:W-:Y:S01]  /*a580*/  SEL R22, R22, RZ, P1 ;  /* 0x000000ff16167207 */ /* 0x000fe20000800000 */
[----:B------:R-:W-:Y:S06]  /*a590*/  BRA.U UP0, `(.L_x_171) ;  /* 0xffffffb500287547 */ /* 0x000fec000b83ffff */
[----:B------:R-:W-:-:S13]  /*a5a0*/  R2UR UR4, R55 ;  /* 0x00000000370472ca */ /* 0x000fda00000e0000 */
[----:B------:R-:W-:-:S09]  /*a5b0*/  UISETP.NE.AND UP0, UPT, UR4, URZ, UPT ;  /* 0x000000ff0400728c */ /* 0x000fd2000bf05270 */
[----:B------:R-:W-:Y:S05]  /*a5c0*/  BRA.U !UP0, `(.L_x_172) ;  /* 0x0000000108487547 */ /* 0x000fea000b800000 */
[----:B------:R-:W2:Y:S02]  /*a5d0*/  LDCU.64 UR4, c[0x0][0x890] ;  /* 0x00011200ff0477ac */ /* 0x000ea40008000a00 */
[----:B--2---:R-:W-:-:S04]  /*a5e0*/  UISETP.NE.U32.AND UP0, UPT, UR4, URZ, UPT ;  /* 0x000000ff0400728c */ /* 0x004fc8000bf05070 */
[----:B------:R-:W-:-:S09]  /*a5f0*/  UISETP.NE.AND.EX UP0, UPT, UR5, URZ, UPT, UP0 ;  /* 0x000000ff0500728c */ /* 0x000fd2000bf05300 */
[----:B------:R-:W-:Y:S05]  /*a600*/  BRA.U UP0, `(.L_x_173) ;  /* 0x00000001000c7547 */ /* 0x000fea000b800000 */
[----:B------:R-:W-:-:S13]  /*a610*/  FSETP.NEU.AND P0, PT, R27, RZ, PT ;  /* 0x000000ff1b00720b */ /* 0x000fda0003f0d000 */
[----:B------:R-:W-:Y:S05]  /*a620*/  @!P0 EXIT ;  /* 0x000000000000894d */ /* 0x000fea0003800000 */
[----:B------:R-:W-:Y:S05]  /*a630*/  BRA `(.L_x_172) ;  /* 0x00000000002c7947 */ /* 0x000fea0003800000 */
.L_x_173:
[----:B------:R-:W-:Y:S01]  /*a640*/  ISETP.NE.AND P0, PT, R57, RZ, PT ;  /* 0x000000ff3900720c */ /* 0x000fe20003f05270 */
[----:B------:R-:W-:-:S12]  /*a650*/  BSSY.RECONVERGENT B0, `(.L_x_172) ;  /* 0x0000009000007945 */ /* 0x000fd80003800200 */
[----:B------:R-:W-:Y:S05]  /*a660*/  @P0 BRA `(.L_x_174) ;  /* 0x0000000000140947 */ /* 0x000fea0003800000 */
[----:B------:R-:W2:Y:S02]  /*a670*/  LDCU.64 UR4, c[0x0][0x888] ;  /* 0x00011100ff0477ac */ /* 0x000ea40008000a00 */
[----:B--2---:R-:W-:-:S04]  /*a680*/  ISETP.NE.U32.AND P0, PT, RZ, UR4, PT ;  /* 0x00000004ff007c0c */ /* 0x004fc8000bf05070 */
[----:B------:R-:W-:-:S13]  /*a690*/  ISETP.NE.AND.EX P0, PT, RZ, UR5, PT, P0 ;  /* 0x00000005ff007c0c */ /* 0x000fda000bf05300 */
[----:B------:R-:W-:Y:S05]  /*a6a0*/  @!P0 EXIT ;  /* 0x000000000000894d */ /* 0x000fea0003800000 */
[----:B------:R-:W-:Y:S05]  /*a6b0*/  BRA `(.L_x_175) ;  /* 0x0000000000087947 */ /* 0x000fea0003800000 */
.L_x_174:
[----:B------:R-:W-:-:S13]  /*a6c0*/  FSETP.NEU.AND P0, PT, R27, RZ, PT ;  /* 0x000000ff1b00720b */ /* 0x000fda0003f0d000 */
[----:B------:R-:W-:Y:S05]  /*a6d0*/  @!P0 EXIT ;  /* 0x000000000000894d */ /* 0x000fea0003800000 */
.L_x_175:
[----:B------:R-:W-:Y:S05]  /*a6e0*/  BSYNC.RECONVERGENT B0 ;  /* 0x0000000000007941 */ /* 0x000fea0003800200 */
.L_x_172:
[----:B------:R-:W-:Y:S01]  /*a6f0*/  ULEA UR4, UR47, UR43, 0x3 ;  /* 0x0000002b2f047291 */ /* 0x000fe2000f8e18ff */
[----:B------:R-:W-:-:S04]  /*a700*/  DEPBAR.LE SB0, 0x0 ;  /* 0x000080000000791a */ /* 0x000fc80000000000 */
[----:B------:R-:W-:-:S04]  /*a710*/  UIADD3 UR4, UPT, UPT, UR4, 0x80, URZ ;  /* 0x0000008004047890 */ /* 0x000fc8000fffe0ff */
[----:B------:R-:W-:-:S09]  /*a720*/  UPRMT UR4, UR52, 0x654, UR4 ;  /* 0x0000065434047896 */ /* 0x000fd20008000004 */
[----:B------:R-:W-:Y:S01]  /*a730*/  SYNCS.ARRIVE.TRANS64.RED.A1T0 RZ, [UR4], RZ ;  /* 0x000000ffffff79a7 */ /* 0x000fe20008100404 */
[----:B------:R-:W-:Y:S05]  /*a740*/  EXIT ;  /* 0x000000000000794d */ /* 0x000fea0003800000 */
.L_x_24:
[----:B--2---:R2:W3:Y:S02]  /*a750*/  SYNCS.PHASECHK.TRANS64.TRYWAIT P0, [R0+URZ+0x120], R2 ;  /* 0x00012002000075a7 */ /* 0x0044e400080011ff */
[----:B---3--:R-:W-:Y:S05]  /*a760*/  @!P0 NANOSLEEP.SYNCS 0x989680 ;  /* 0x009896800000895d */ /* 0x008fea0003900000 */
[----:B------:R-:W3:Y:S02]  /*a770*/  @!P0 SYNCS.PHASECHK.TRANS64 P0, [R0+URZ+0x120], R2 ;  /* 0x00012002000085a7 */ /* 0x000ee400080010ff */
[----:B---3--:R-:W-:Y:S05]  /*a780*/  @!P0 BRA `(.L_x_24) ;  /* 0xfffffffc00f08947 */ /* 0x008fea000383ffff */
[----:B------:R-:W-:Y:S05]  /*a790*/  BRA `(.L_x_176) ;  /* 0xffffff7000b07947 */ /* 0x000fea000383ffff */
.L_x_27:
[----:B-1----:R-:W-:-:S07]  /*a7a0*/  MOV R0, UR33 ;  /* 0x0000002100007c02 */ /* 0x002fce0008000f00 */
.L_x_177:
[----:B-1----:R1:W2:Y:S02]  /*a7b0*/  SYNCS.PHASECHK.TRANS64.TRYWAIT P0, [R0+URZ+0x30], R3 ;  /* 0x00003003000075a7 */ /* 0x0022a400080011ff */
[----:B--2---:R-:W-:Y:S05]  /*a7c0*/  @!P0 NANOSLEEP.SYNCS 0x989680 ;  /* 0x009896800000895d */ /* 0x004fea0003900000 */
[----:B------:R-:W2:Y:S02]  /*a7d0*/  @!P0 SYNCS.PHASECHK.TRANS64 P0, [R0+URZ+0x30], R3 ;  /* 0x00003003000085a7 */ /* 0x000ea400080010ff */
[----:B--2---:R-:W-:Y:S05]  /*a7e0*/  @!P0 BRA `(.L_x_177) ;  /* 0xfffffffc00f08947 */ /* 0x004fea000383ffff */
[----:B------:R-:W-:Y:S05]  /*a7f0*/  BRA `(.L_x_26) ;  /* 0xffffff7000f87947 */ /* 0x000fea000383ffff */
.L_x_34:
[----:B-1----:R-:W-:-:S07]  /*a800*/  MOV R0, UR17 ;  /* 0x0000001100007c02 */ /* 0x002fce0008000f00 */
.L_x_178:
[----:B-1----:R1:W2:Y:S02]  /*a810*/  SYNCS.PHASECHK.TRANS64.TRYWAIT P0, [R0+URZ+0x30], R3 ;  /* 0x00003003000075a7 */ /* 0x0022a400080011ff */
[----:B--2---:R-:W-:Y:S05]  /*a820*/  @!P0 NANOSLEEP.SYNCS 0x989680 ;  /* 0x009896800000895d */ /* 0x004fea0003900000 */
[----:B------:R-:W2:Y:S02]  /*a830*/  @!P0 SYNCS.PHASECHK.TRANS64 P0, [R0+URZ+0x30], R3 ;  /* 0x00003003000085a7 */ /* 0x000ea400080010ff */
[----:B--2---:R-:W-:Y:S05]  /*a840*/  @!P0 BRA `(.L_x_178) ;  /* 0xfffffffc00f08947 */ /* 0x004fea000383ffff */
[----:B------:R-:W-:Y:S05]  /*a850*/  BRA `(.L_x_33) ;  /* 0xffffff7400b47947 */ /* 0x000fea000383ffff */
.L_x_39:
[----:B-1----:R1:W2:Y:S02]  /*a860*/  SYNCS.PHASECHK.TRANS64.TRYWAIT P0, [R3+URZ+0xb0], R0 ;  /* 0x0000b000030075a7 */ /* 0x0022a400080011ff */
[----:B--2---:R-:W-:Y:S05]  /*a870*/  @!P0 NANOSLEEP.SYNCS 0x989680 ;  /* 0x009896800000895d */ /* 0x004fea0003900000 */
[----:B------:R-:W2:Y:S02]  /*a880*/  @!P0 SYNCS.PHASECHK.TRANS64 P0, [R3+URZ+0xb0], R0 ;  /* 0x0000b000030085a7 */ /* 0x000ea400080010ff */
[----:B--2---:R-:W-:Y:S05]  /*a890*/  @!P0 BRA `(.L_x_39) ;  /* 0xfffffffc00f08947 */ /* 0x004fea000383ffff */
[----:B------:R-:W-:Y:S05]  /*a8a0*/  BRA `(.L_x_179) ;  /* 0xffffff7800587947 */ /* 0x000fea000383ffff */
.L_x_43:
[----:B------:R-:W-:-:S07]  /*a8b0*/  MOV R0, UR4 ;  /* 0x0000000400007c02 */ /* 0x000fce0008000f00 */
.L_x_180:
[----:B-1----:R1:W2:Y:S02]  /*a8c0*/  SYNCS.PHASECHK.TRANS64.TRYWAIT P0, [R0+URZ], R2 ;  /* 0x00000002000075a7 */ /* 0x0022a400080011ff */
[----:B--2---:R-:W-:Y:S05]  /*a8d0*/  @!P0 NANOSLEEP.SYNCS 0x989680 ;  /* 0x009896800000895d */ /* 0x004fea0003900000 */
[----:B------:R-:W2:Y:S02]  /*a8e0*/  @!P0 SYNCS.PHASECHK.TRANS64 P0, [R0+URZ], R2 ;  /* 0x00000002000085a7 */ /* 0x000ea400080010ff */
[----:B--2---:R-:W-:Y:S05]  /*a8f0*/  @!P0 BRA `(.L_x_180) ;  /* 0xfffffffc00f08947 */ /* 0x004fea000383ffff */
[----:B------:R-:W-:Y:S05]  /*a900*/  BRA `(.L_x_181) ;  /* 0xffffff8000047947 */ /* 0x000fea000383ffff */
.L_x_44:
[----:B------:R-:W-:-:S07]  /*a910*/  MOV R0, UR5 ;  /* 0x0000000500007c02 */ /* 0x000fce0008000f00 */
.L_x_182:
[----:B-1----:R1:W2:Y:S02]  /*a920*/  SYNCS.PHASECHK.TRANS64.TRYWAIT P0, [R0+URZ], R3 ;  /* 0x00000003000075a7 */ /* 0x0022a400080011ff */
[----:B--2---:R-:W-:Y:S05]  /*a930*/  @!P0 NANOSLEEP.SYNCS 0x989680 ;  /* 0x009896800000895d */ /* 0x004fea0003900000 */
[----:B------:R-:W2:Y:S02]  /*a940*/  @!P0 SYNCS.PHASECHK.TRANS64 P0, [R0+URZ], R3 ;  /* 0x00000003000085a7 */ /* 0x000ea400080010ff */
[----:B--2---:R-:W-:Y:S05]  /*a950*/  @!P0 BRA `(.L_x_182) ;  /* 0xfffffffc00f08947 */ /* 0x004fea000383ffff */
[----:B------:R-:W-:Y:S05]  /*a960*/  BRA `(.L_x_183) ;  /* 0xffffff8000107947 */ /* 0x000fea000383ffff */
.L_x_45:
[----:B------:R-:W-:-:S07]  /*a970*/  MOV R0, UR5 ;  /* 0x0000000500007c02 */ /* 0x000fce0008000f00 */
.L_x_184:
[----:B-1----:R1:W2:Y:S02]  /*a980*/  SYNCS.PHASECHK.TRANS64.TRYWAIT P0, [R0+URZ], R3 ;  /* 0x00000003000075a7 */ /* 0x0022a400080011ff */
[----:B--2---:R-:W-:Y:S05]  /*a990*/  @!P0 NANOSLEEP.SYNCS 0x989680 ;  /* 0x009896800000895d */ /* 0x004fea0003900000 */
[----:B------:R-:W2:Y:S02]  /*a9a0*/  @!P0 SYNCS.PHASECHK.TRANS64 P0, [R0+URZ], R3 ;  /* 0x00000003000085a7 */ /* 0x000ea400080010ff */
[----:B--2---:R-:W-:Y:S05]  /*a9b0*/  @!P0 BRA `(.L_x_184) ;  /* 0xfffffffc00f08947 */ /* 0x004fea000383ffff */
[----:B------:R-:W-:Y:S05]  /*a9c0*/  BRA `(.L_x_185) ;  /* 0xffffff80001c7947 */ /* 0x000fea000383ffff */
.L_x_46:
[----:B------:R-:W-:-:S07]  /*a9d0*/  MOV R0, UR5 ;  /* 0x0000000500007c02 */ /* 0x000fce0008000f00 */
.L_x_186:
[----:B-1----:R1:W2:Y:S02]  /*a9e0*/  SYNCS.PHASECHK.TRANS64.TRYWAIT P0, [R0+URZ], R3 ;  /* 0x00000003000075a7 */ /* 0x0022a400080011ff */
[----:B--2---:R-:W-:Y:S05]  /*a9f0*/  @!P0 NANOSLEEP.SYNCS 0x989680 ;  /* 0x009896800000895d */ /* 0x004fea0003900000 */
[----:B------:R-:W2:Y:S02]  /*aa00*/  @!P0 SYNCS.PHASECHK.TRANS64 P0, [R0+URZ], R3 ;  /* 0x00000003000085a7 */ /* 0x000ea400080010ff */
[----:B--2---:R-:W-:Y:S05]  /*aa10*/  @!P0 BRA `(.L_x_186) ;  /* 0xfffffffc00f08947 */ /* 0x004fea000383ffff */
[----:B------:R-:W-:Y:S05]  /*aa20*/  BRA `(.L_x_187) ;  /* 0xffffff8000287947 */ /* 0x000fea000383ffff */
.L_x_47:
[----:B------:R-:W-:-:S07]  /*aa30*/  MOV R0, UR5 ;  /* 0x0000000500007c02 */ /* 0x000fce0008000f00 */
.L_x_188:
[----:B-1----:R1:W2:Y:S02]  /*aa40*/  SYNCS.PHASECHK.TRANS64.TRYWAIT P0, [R0+URZ], R3 ;  /* 0x00000003000075a7 */ /* 0x0022a400080011ff */
[----:B--2---:R-:W-:Y:S05]  /*aa50*/  @!P0 NANOSLEEP.SYNCS 0x989680 ;  /* 0x009896800000895d */ /* 0x004fea0003900000 */
[----:B------:R-:W2:Y:S02]  /*aa60*/  @!P0 SYNCS.PHASECHK.TRANS64 P0, [R0+URZ], R3 ;  /* 0x00000003000085a7 */ /* 0x000ea400080010ff */
[----:B--2---:R-:W-:Y:S05]  /*aa70*/  @!P0 BRA `(.L_x_188) ;  /* 0xfffffffc00f08947 */ /* 0x004fea000383ffff */
[----:B------:R-:W-:Y:S05]  /*aa80*/  BRA `(.L_x_189) ;  /* 0xffffff8000347947 */ /* 0x000fea000383ffff */
.L_x_50:
[----:B-1----:R1:W2:Y:S02]  /*aa90*/  SYNCS.PHASECHK.TRANS64.TRYWAIT P0, [R2+URZ+0x110], R4 ;  /* 0x00011004020075a7 */ /* 0x0022a400080011ff */
[----:B--2---:R-:W-:Y:S05]  /*aaa0*/  @!P0 NANOSLEEP.SYNCS 0x989680 ;  /* 0x009896800000895d */ /* 0x004fea0003900000 */
[----:B------:R-:W2:Y:S02]  /*aab0*/  @!P0 SYNCS.PHASECHK.TRANS64 P0, [R2+URZ+0x110], R4 ;  /* 0x00011004020085a7 */ /* 0x000ea400080010ff */
[----:B--2---:R-:W-:Y:S05]  /*aac0*/  @!P0 BRA `(.L_x_50) ;  /* 0xfffffffc00f08947 */ /* 0x004fea000383ffff */
[----:B------:R-:W-:Y:S05]  /*aad0*/  BRA `(.L_x_190) ;  /* 0xffffff8000907947 */ /* 0x000fea000383ffff */
.L_x_51:
[----:B------:R-:W-:-:S07]  /*aae0*/  MOV R2, UR4 ;  /* 0x0000000400027c02 */ /* 0x000fce0008000f00 */
.L_x_191:
[----:B-1----:R1:W2:Y:S02]  /*aaf0*/  SYNCS.PHASECHK.TRANS64.TRYWAIT P0, [R2+URZ+0xc0], R5 ;  /* 0x0000c005020075a7 */ /* 0x0022a400080011ff */
[----:B--2---:R-:W-:Y:S05]  /*ab00*/  @!P0 NANOSLEEP.SYNCS 0x989680 ;  /* 0x009896800000895d */ /* 0x004fea0003900000 */
[----:B------:R-:W2:Y:S02]  /*ab10*/  @!P0 SYNCS.PHASECHK.TRANS64 P0, [R2+URZ+0xc0], R5 ;  /* 0x0000c005020085a7 */ /* 0x000ea400080010ff */
[----:B--2---:R-:W-:Y:S05]  /*ab20*/  @!P0 BRA `(.L_x_191) ;  /* 0xfffffffc00f08947 */ /* 0x004fea000383ffff */
[----:B------:R-:W-:Y:S05]  /*ab30*/  BRA `(.L_x_192) ;  /* 0xffffff8000a07947 */ /* 0x000fea000383ffff */
.L_x_52:
[----:B-1----:R1:W2:Y:S02]  /*ab40*/  SYNCS.PHASECHK.TRANS64.TRYWAIT P1, [R2+URZ+0xb0], R4 ;  /* 0x0000b004020075a7 */ /* 0x0022a400080211ff */
[----:B--2---:R-:W-:Y:S05]  /*ab50*/  @!P1 NANOSLEEP.SYNCS 0x989680 ;  /* 0x009896800000995d */ /* 0x004fea0003900000 */
[----:B------:R-:W2:Y:S02]  /*ab60*/  @!P1 SYNCS.PHASECHK.TRANS64 P1, [R2+URZ+0xb0], R4 ;  /* 0x0000b004020095a7 */ /* 0x000ea400080210ff */
[----:B--2---:R-:W-:Y:S05]  /*ab70*/  @!P1 BRA `(.L_x_52) ;  /* 0xfffffffc00f09947 */ /* 0x004fea000383ffff */
[----:B------:R-:W-:Y:S05]  /*ab80*/  BRA `(.L_x_193) ;  /* 0xffffff8000d07947 */ /* 0x000fea000383ffff */
.L_x_55:
[----:B------:R-:W-:-:S07]  /*ab90*/  MOV R0, UR4 ;  /* 0x0000000400007c02 */ /* 0x000fce0008000f00 */
.L_x_194:
[----:B-1----:R1:W2:Y:S02]  /*aba0*/  SYNCS.PHASECHK.TRANS64.TRYWAIT P0, [R0+URZ+0xc0], R2 ;  /* 0x0000c002000075a7 */ /* 0x0022a400080011ff */
[----:B--2---:R-:W-:Y:S05]  /*abb0*/  @!P0 NANOSLEEP.SYNCS 0x989680 ;  /* 0x009896800000895d */ /* 0x004fea0003900000 */
[----:B------:R-:W2:Y:S02]  /*abc0*/  @!P0 SYNCS.PHASECHK.TRANS64 P0, [R0+URZ+0xc0], R2 ;  /* 0x0000c002000085a7 */ /* 0x000ea400080010ff */
[----:B--2---:R-:W-:Y:S05]  /*abd0*/  @!P0 BRA `(.L_x_194) ;  /* 0xfffffffc00f08947 */ /* 0x004fea000383ffff */
[----:B------:R-:W-:Y:S05]  /*abe0*/  BRA `(.L_x_54) ;  /* 0xffffff8400247947 */ /* 0x000fea000383ffff */
.L_x_62:
[----:B-1----:R1:W2:Y:S02]  /*abf0*/  SYNCS.PHASECHK.TRANS64.TRYWAIT P1, [R0+URZ+0xb0], R2 ;  /* 0x0000b002000075a7 */ /* 0x0022a400080211ff */
[----:B--2---:R-:W-:Y:S05]  /*ac00*/  @!P1 NANOSLEEP.SYNCS 0x989680 ;  /* 0x009896800000995d */ /* 0x004fea0003900000 */
[----:B------:R-:W2:Y:S02]  /*ac10*/  @!P1 SYNCS.PHASECHK.TRANS64 P1, [R0+URZ+0xb0], R2 ;  /* 0x0000b002000095a7 */ /* 0x000ea400080210ff */
[----:B--2---:R-:W-:Y:S05]  /*ac20*/  @!P1 BRA `(.L_x_62) ;  /* 0xfffffffc00f09947 */ /* 0x004fea000383ffff */
[----:B------:R-:W-:Y:S05]  /*ac30*/  BRA `(.L_x_195) ;  /* 0xffffff8800987947 */ /* 0x000fea000383ffff */
.L_x_63:
[----:B------:R-:W-:-:S07]  /*ac40*/  MOV R2, UR30 ;  /* 0x0000001e00027c02 */ /* 0x000fce0008000f00 */
.L_x_196:
[----:B-1----:R1:W2:Y:S02]  /*ac50*/  SYNCS.PHASECHK.TRANS64.TRYWAIT P0, [R2+URZ+0xf0], R0 ;  /* 0x0000f000020075a7 */ /* 0x0022a400080011ff */
[----:B--2---:R-:W-:Y:S05]  /*ac60*/  @!P0 NANOSLEEP.SYNCS 0x989680 ;  /* 0x009896800000895d */ /* 0x004fea0003900000 */
[----:B------:R-:W2:Y:S02]  /*ac70*/  @!P0 SYNCS.PHASECHK.TRANS64 P0, [R2+URZ+0xf0], R0 ;  /* 0x0000f000020085a7 */ /* 0x000ea400080010ff */
[----:B--2---:R-:W-:Y:S05]  /*ac80*/  @!P0 BRA `(.L_x_196) ;  /* 0xfffffffc00f08947 */ /* 0x004fea000383ffff */
[----:B------:R-:W-:Y:S05]  /*ac90*/  BRA `(.L_x_197) ;  /* 0xffffff8800d07947 */ /* 0x000fea000383ffff */
.L_x_66:
[----:B------:R-:W-:Y:S07]  /*aca0*/  MOV R0, UR5 ;  /* 0x0000000500007c02 */ /* 0x000fee0008000f00 */
.L_x_198:
[----:B-1----:R1:W2:Y:S02]  /*acb0*/  SYNCS.PHASECHK.TRANS64.TRYWAIT P0, [R0+URZ], R2 ;  /* 0x00000002000075a7 */ /* 0x0022a400080011ff */
[----:B--2---:R-:W-:Y:S05]  /*acc0*/  @!P0 NANOSLEEP.SYNCS 0x989680 ;  /* 0x009896800000895d */ /* 0x004fea0003900000 */
[----:B------:R-:W2:Y:S02]  /*acd0*/  @!P0 SYNCS.PHASECHK.TRANS64 P0, [R0+URZ], R2 ;  /* 0x00000002000085a7 */ /* 0x000ea400080010ff */
[----:B--2---:R-:W-:Y:S05]  /*ace0*/  @!P0 BRA `(.L_x_198) ;  /* 0xfffffffc00f08947 */ /* 0x004fea000383ffff */
[----:B------:R-:W-:Y:S05]  /*acf0*/  BRA `(.L_x_65) ;  /* 0xffffff8800ec7947 */ /* 0x000fea000383ffff */
.L_x_69:
[----:B------:R-:W-:-:S07]  /*ad00*/  MOV R0, UR4 ;  /* 0x0000000400007c02 */ /* 0x000fce0008000f00 */
.L_x_199:
[----:B--2---:R2:W4:Y:S02]  /*ad10*/  SYNCS.PHASECHK.TRANS64.TRYWAIT P0, [R0+URZ], R2 ;  /* 0x00000002000075a7 */ /* 0x00452400080011ff */
[----:B----4-:R-:W-:Y:S05]  /*ad20*/  @!P0 NANOSLEEP.SYNCS 0x989680 ;  /* 0x009896800000895d */ /* 0x010fea0003900000 */
[----:B------:R-:W4:Y:S02]  /*ad30*/  @!P0 SYNCS.PHASECHK.TRANS64 P0, [R0+URZ], R2 ;  /* 0x00000002000085a7 */ /* 0x000f2400080010ff */
[----:B----4-:R-:W-:Y:S05]  /*ad40*/  @!P0 BRA `(.L_x_199) ;  /* 0xfffffffc00f08947 */ /* 0x010fea000383ffff */
[----:B------:R-:W-:Y:S05]  /*ad50*/  BRA `(.L_x_200) ;  /* 0xffffff8c00c87947 */ /* 0x000fea000383ffff */
.L_x_70:
[----:B------:R-:W-:-:S07]  /*ad60*/  MOV R0, UR5 ;  /* 0x0000000500007c02 */ /* 0x000fce0008000f00 */
.L_x_201:
[----:B-1----:R1:W2:Y:S02]  /*ad70*/  SYNCS.PHASECHK.TRANS64.TRYWAIT P0, [R0+URZ], R3 ;  /* 0x00000003000075a7 */ /* 0x0022a400080011ff */
[----:B--2---:R-:W-:Y:S05]  /*ad80*/  @!P0 NANOSLEEP.SYNCS 0x989680 ;  /* 0x009896800000895d */ /* 0x004fea0003900000 */
[----:B------:R-:W2:Y:S02]  /*ad90*/  @!P0 SYNCS.PHASECHK.TRANS64 P0, [R0+URZ], R3 ;  /* 0x00000003000085a7 */ /* 0x000ea400080010ff */
[----:B--2---:R-:W-:Y:S05]  /*ada0*/  @!P0 BRA `(.L_x_201) ;  /* 0xfffffffc00f08947 */ /* 0x004fea000383ffff */
[----:B------:R-:W-:Y:S05]  /*adb0*/  BRA `(.L_x_202) ;  /* 0xffffff8c00d47947 */ /* 0x000fea000383ffff */
.L_x_71:
[----:B------:R-:W-:-:S07]  /*adc0*/  MOV R0, UR5 ;  /* 0x0000000500007c02 */ /* 0x000fce0008000f00 */
.L_x_203:
[----:B-1----:R1:W2:Y:S02]  /*add0*/  SYNCS.PHASECHK.TRANS64.TRYWAIT P0, [R0+URZ], R3 ;  /* 0x00000003000075a7 */ /* 0x0022a400080011ff */
[----:B--2---:R-:W-:Y:S05]  /*ade0*/  @!P0 NANOSLEEP.SYNCS 0x989680 ;  /* 0x009896800000895d */ /* 0x004fea0003900000 */
[----:B------:R-:W2:Y:S02]  /*adf0*/  @!P0 SYNCS.PHASECHK.TRANS64 P0, [R0+URZ], R3 ;  /* 0x00000003000085a7 */ /* 0x000ea400080010ff */
[----:B--2---:R-:W-:Y:S05]  /*ae00*/  @!P0 BRA `(.L_x_203) ;  /* 0xfffffffc00f08947 */ /* 0x004fea000383ffff */
[----:B------:R-:W-:Y:S05]  /*ae10*/  BRA `(.L_x_204) ;  /* 0xffffff8c00e07947 */ /* 0x000fea000383ffff */
.L_x_72:
[----:B-1----:R-:W-:-:S07]  /*ae20*/  MOV R0, UR4 ;  /* 0x0000000400007c02 */ /* 0x002fce0008000f00 */
.L_x_205:
[----:B-1----:R1:W2:Y:S02]  /*ae30*/  SYNCS.PHASECHK.TRANS64.TRYWAIT P0, [R0+URZ], R2 ;  /* 0x00000002000075a7 */ /* 0x0022a400080011ff */
[----:B--2---:R-:W-:Y:S05]  /*ae40*/  @!P0 NANOSLEEP.SYNCS 0x989680 ;  /* 0x009896800000895d */ /* 0x004fea0003900000 */
[----:B------:R-:W2:Y:S02]  /*ae50*/  @!P0 SYNCS.PHASECHK.TRANS64 P0, [R0+URZ], R2 ;  /* 0x00000002000085a7 */ /* 0x000ea400080010ff */
[----:B--2---:R-:W-:Y:S05]  /*ae60*/  @!P0 BRA `(.L_x_205) ;  /* 0xfffffffc00f08947 */ /* 0x004fea000383ffff */
[----:B------:R-:W-:Y:S05]  /*ae70*/  BRA `(.L_x_206) ;  /* 0xffffff8c00ec7947 */ /* 0x000fea000383ffff */
.L_x_77:
[----:B--2---:R2:W3:Y:S02]  /*ae80*/  SYNCS.PHASECHK.TRANS64.TRYWAIT P0, [R12+URZ+0xb0], R0 ;  /* 0x0000b0000c0075a7 */ /* 0x0044e400080011ff */
[----:B---3--:R-:W-:Y:S05]  /*ae90*/  @!P0 NANOSLEEP.SYNCS 0x989680 ;  /* 0x009896800000895d */ /* 0x008fea0003900000 */
[----:B------:R-:W3:Y:S02]  /*aea0*/  @!P0 SYNCS.PHASECHK.TRANS64 P0, [R12+URZ+0xb0], R0 ;  /* 0x0000b0000c0085a7 */ /* 0x000ee400080010ff */
[----:B---3--:R-:W-:Y:S05]  /*aeb0*/  @!P0 BRA `(.L_x_77) ;  /* 0xfffffffc00f08947 */ /* 0x008fea000383ffff */
[----:B------:R-:W-:Y:S05]  /*aec0*/  BRA `(.L_x_207) ;  /* 0xffffff9400047947 */ /* 0x000fea000383ffff */
.L_x_80:
[----:B-1----:R-:W-:Y:S07]  /*aed0*/  MOV R0, UR21 ;  /* 0x0000001500007c02 */ /* 0x002fee0008000f00 */
.L_x_208:
[----:B-1----:R1:W2:Y:S02]  /*aee0*/  SYNCS.PHASECHK.TRANS64.TRYWAIT P2, [R0+URZ+0xa8], R6 ;  /* 0x0000a806000075a7 */ /* 0x0022a400080411ff */
[----:B--2---:R-:W-:Y:S05]  /*aef0*/  @!P2 NANOSLEEP.SYNCS 0x989680 ;  /* 0x009896800000a95d */ /* 0x004fea0003900000 */
[----:B------:R-:W2:Y:S02]  /*af00*/  @!P2 SYNCS.PHASECHK.TRANS64 P2, [R0+URZ+0xa8], R6 ;  /* 0x0000a8060000a5a7 */ /* 0x000ea400080410ff */
[----:B--2---:R-:W-:Y:S05]  /*af10*/  @!P2 BRA `(.L_x_208) ;  /* 0xfffffffc00f0a947 */ /* 0x004fea000383ffff */
[----:B------:R-:W-:Y:S05]  /*af20*/  BRA `(.L_x_79) ;  /* 0xffffff9800707947 */ /* 0x000fea000383ffff */
.L_x_83:
[----:B------:R-:W-:Y:S07]  /*af30*/  MOV R0, UR21 ;  /* 0x0000001500007c02 */ /* 0x000fee0008000f00 */
.L_x_209:
[----:B-1----:R1:W2:Y:S02]  /*af40*/  SYNCS.PHASECHK.TRANS64.TRYWAIT P0, [R0+URZ+0x80], R10 ;  /* 0x0000800a000075a7 */ /* 0x0022a400080011ff */
[----:B--2---:R-:W-:Y:S05]  /*af50*/  @!P0 NANOSLEEP.SYNCS 0x989680 ;  /* 0x009896800000895d */ /* 0x004fea0003900000 */
[----:B------:R-:W2:Y:S02]  /*af60*/  @!P0 SYNCS.PHASECHK.TRANS64 P0, [R0+URZ+0x80], R10 ;  /* 0x0000800a000085a7 */ /* 0x000ea400080010ff */
[----:B--2---:R-:W-:Y:S05]  /*af70*/  @!P0 BRA `(.L_x_209) ;  /* 0xfffffffc00f08947 */ /* 0x004fea000383ffff */
[----:B------:R-:W-:Y:S05]  /*af80*/  BRA `(.L_x_210) ;  /* 0xffffff9800cc7947 */ /* 0x000fea000383ffff */
.L_x_84:
[----:B------:R-:W-:Y:S07]  /*af90*/  MOV R0, UR21 ;  /* 0x0000001500007c02 */ /* 0x000fee0008000f00 */
.L_x_211:
[----:B-1----:R1:W2:Y:S02]  /*afa0*/  SYNCS.PHASECHK.TRANS64.TRYWAIT P0, [R0+URZ+0x88], R10 ;  /* 0x0000880a000075a7 */ /* 0x0022a400080011ff */
[----:B--2---:R-:W-:Y:S05]  /*afb0*/  @!P0 NANOSLEEP.SYNCS 0x989680 ;  /* 0x009896800000895d */ /* 0x004fea0003900000 */
[----:B------:R-:W2:Y:S02]  /*afc0*/  @!P0 SYNCS.PHASECHK.TRANS64 P0, [R0+URZ+0x88], R10 ;  /* 0x0000880a000085a7 */ /* 0x000ea400080010ff */
[----:B--2---:R-:W-:Y:S05]  /*afd0*/  @!P0 BRA `(.L_x_211) ;  /* 0xfffffffc00f08947 */ /* 0x004fea000383ffff */
[----:B------:R-:W-:Y:S05]  /*afe0*/  BRA `(.L_x_212) ;  /* 0xffffff9c00087947 */ /* 0x000fea000383ffff */
.L_x_85:
[----:B------:R-:W-:Y:S07]  /*aff0*/  MOV R0, UR21 ;  /* 0x0000001500007c02 */ /* 0x000fee0008000f00 */
.L_x_213:
[----:B-1----:R1:W2:Y:S02]  /*b000*/  SYNCS.PHASECHK.TRANS64.TRYWAIT P0, [R0+URZ+0x90], R10 ;  /* 0x0000900a000075a7 */ /* 0x0022a400080011ff */
[----:B--2---:R-:W-:Y:S05]  /*b010*/  @!P0 NANOSLEEP.SYNCS 0x989680 ;  /* 0x009896800000895d */ /* 0x004fea0003900000 */
[----:B------:R-:W2:Y:S02]  /*b020*/  @!P0 SYNCS.PHASECHK.TRANS64 P0, [R0+URZ+0x90], R10 ;  /* 0x0000900a000085a7 */ /* 0x000ea400080010ff */
[----:B--2---:R-:W-:Y:S05]  /*b030*/  @!P0 BRA `(.L_x_213) ;  /* 0xfffffffc00f08947 */ /* 0x004fea000383ffff */
[----:B------:R-:W-:Y:S05]  /*b040*/  BRA `(.L_x_214) ;  /* 0xffffff9c00487947 */ /* 0x000fea000383ffff */
.L_x_86:
[----:B------:R-:W-:Y:S07]  /*b050*/  MOV R0, UR21 ;  /* 0x0000001500007c02 */ /* 0x000fee0008000f00 */
.L_x_215:
[----:B-1----:R1:W2:Y:S02]  /*b060*/  SYNCS.PHASECHK.TRANS64.TRYWAIT P0, [R0+URZ+0x98], R10 ;  /* 0x0000980a000075a7 */ /* 0x0022a400080011ff */
[----:B--2---:R-:W-:Y:S05]  /*b070*/  @!P0 NANOSLEEP.SYNCS 0x989680 ;  /* 0x009896800000895d */ /* 0x004fea0003900000 */
[----:B------:R-:W2:Y:S02]  /*b080*/  @!P0 SYNCS.PHASECHK.TRANS64 P0, [R0+URZ+0x98], R10 ;  /* 0x0000980a000085a7 */ /* 0x000ea400080010ff */
[----:B--2---:R-:W-:Y:S05]  /*b090*/  @!P0 BRA `(.L_x_215) ;  /* 0xfffffffc00f08947 */ /* 0x004fea000383ffff */
[----:B------:R-:W-:Y:S05]  /*b0a0*/  BRA `(.L_x_216) ;  /* 0xffffff9c008c7947 */ /* 0x000fea000383ffff */
.L_x_87:
[----:B------:R-:W-:Y:S07]  /*b0b0*/  MOV R0, UR21 ;  /* 0x0000001500007c02 */ /* 0x000fee0008000f00 */
.L_x_217:
[----:B-1----:R1:W2:Y:S02]  /*b0c0*/  SYNCS.PHASECHK.TRANS64.TRYWAIT P0, [R0+URZ+0x80], R9 ;  /* 0x00008009000075a7 */ /* 0x0022a400080011ff */
[----:B--2---:R-:W-:Y:S05]  /*b0d0*/  @!P0 NANOSLEEP.SYNCS 0x989680 ;  /* 0x009896800000895d */ /* 0x004fea0003900000 */
[----:B------:R-:W2:Y:S02]  /*b0e0*/  @!P0 SYNCS.PHASECHK.TRANS64 P0, [R0+URZ+0x80], R9 ;  /* 0x00008009000085a7 */ /* 0x000ea400080010ff */
[----:B--2---:R-:W-:Y:S05]  /*b0f0*/  @!P0 BRA `(.L_x_217) ;  /* 0xfffffffc00f08947 */ /* 0x004fea000383ffff */
[----:B------:R-:W-:Y:S05]  /*b100*/  BRA `(.L_x_218) ;  /* 0xffffff9c00d47947 */ /* 0x000fea000383ffff */
.L_x_88:
[----:B------:R-:W-:Y:S07]  /*b110*/  MOV R0, UR21 ;  /* 0x0000001500007c02 */ /* 0x000fee0008000f00 */
.L_x_219:
[----:B-1----:R1:W2:Y:S02]  /*b120*/  SYNCS.PHASECHK.TRANS64.TRYWAIT P0, [R0+URZ+0x88], R9 ;  /* 0x00008809000075a7 */ /* 0x0022a400080011ff */
[----:B--2---:R-:W-:Y:S05]  /*b130*/  @!P0 NANOSLEEP.SYNCS 0x989680 ;  /* 0x009896800000895d */ /* 0x004fea0003900000 */
[----:B------:R-:W2:Y:S02]  /*b140*/  @!P0 SYNCS.PHASECHK.TRANS64 P0, [R0+URZ+0x88], R9 ;  /* 0x00008809000085a7 */ /* 0x000ea400080010ff */
[----:B--2---:R-:W-:Y:S05]  /*b150*/  @!P0 BRA `(.L_x_219) ;  /* 0xfffffffc00f08947 */ /* 0x004fea000383ffff */
[----:B------:R-:W-:Y:S05]  /*b160*/  BRA `(.L_x_220) ;  /* 0xffffffa0001c7947 */ /* 0x000fea000383ffff */
.L_x_89:
[----:B------:R-:W-:Y:S07]  /*b170*/  MOV R0, UR21 ;  /* 0x0000001500007c02 */ /* 0x000fee0008000f00 */
.L_x_221:
[----:B-1----:R1:W2:Y:S02]  /*b180*/  SYNCS.PHASECHK.TRANS64.TRYWAIT P0, [R0+URZ+0x90], R9 ;  /* 0x00009009000075a7 */ /* 0x0022a400080011ff */
[----:B--2---:R-:W-:Y:S05]  /*b190*/  @!P0 NANOSLEEP.SYNCS 0x989680 ;  /* 0x009896800000895d */ /* 0x004fea0003900000 */
[----:B------:R-:W2:Y:S02]  /*b1a0*/  @!P0 SYNCS.PHASECHK.TRANS64 P0, [R0+URZ+0x90], R9 ;  /* 0x00009009000085a7 */ /* 0x000ea400080010ff */
[----:B--2---:R-:W-:Y:S05]  /*b1b0*/  @!P0 BRA `(.L_x_221) ;  /* 0xfffffffc00f08947 */ /* 0x004fea000383ffff */
[----:B------:R-:W-:Y:S05]  /*b1c0*/  BRA `(.L_x_222) ;  /* 0xffffffa000647947 */ /* 0x000fea000383ffff */
.L_x_90:
[----:B------:R-:W-:Y:S07]  /*b1d0*/  MOV R0, UR21 ;  /* 0x0000001500007c02 */ /* 0x000fee0008000f00 */
.L_x_223:
[----:B-1----:R1:W2:Y:S02]  /*b1e0*/  SYNCS.PHASECHK.TRANS64.TRYWAIT P0, [R0+URZ+0x98], R9 ;  /* 0x00009809000075a7 */ /* 0x0022a400080011ff */
[----:B--2---:R-:W-:Y:S05]  /*b1f0*/  @!P0 NANOSLEEP.SYNCS 0x989680 ;  /* 0x009896800000895d */ /* 0x004fea0003900000 */
[----:B------:R-:W2:Y:S02]  /*b200*/  @!P0 SYNCS.PHASECHK.TRANS64 P0, [R0+URZ+0x98], R9 ;  /* 0x00009809000085a7 */ /* 0x000ea400080010ff */
[----:B--2---:R-:W-:Y:S05]  /*b210*/  @!P0 BRA `(.L_x_223) ;  /* 0xfffffffc00f08947 */ /* 0x004fea000383ffff */
[----:B------:R-:W-:Y:S05]  /*b220*/  BRA `(.L_x_224) ;  /* 0xffffffa000a87947 */ /* 0x000fea000383ffff */
.L_x_92:
[----:B------:R-:W-:-:S07]  /*b230*/  MOV R0, UR21 ;  /* 0x0000001500007c02 */ /* 0x000fce0008000f00 */
.L_x_225:
[----:B-1----:R1:W3:Y:S02]  /*b240*/  SYNCS.PHASECHK.TRANS64.TRYWAIT P0, [R0+URZ+0x80], R10 ;  /* 0x0000800a000075a7 */ /* 0x0022e400080011ff */
[----:B---3--:R-:W-:Y:S05]  /*b250*/  @!P0 NANOSLEEP.SYNCS 0x989680 ;  /* 0x009896800000895d */ /* 0x008fea0003900000 */
[----:B------:R-:W3:Y:S02]  /*b260*/  @!P0 SYNCS.PHASECHK.TRANS64 P0, [R0+URZ+0x80], R10 ;  /* 0x0000800a000085a7 */ /* 0x000ee400080010ff */
[----:B---3--:R-:W-:Y:S05]  /*b270*/  @!P0 BRA `(.L_x_225) ;  /* 0xfffffffc00f08947 */ /* 0x008fea000383ffff */
[----:B------:R-:W-:Y:S05]  /*b280*/  BRA `(.L_x_226) ;  /* 0xffffffa400187947 */ /* 0x000fea000383ffff */
.L_x_93:
[----:B-1----:R-:W-:-:S07]  /*b290*/  MOV R0, UR21 ;  /* 0x0000001500007c02 */ /* 0x002fce0008000f00 */
.L_x_227:
[----:B-1----:R1:W3:Y:S02]  /*b2a0*/  SYNCS.PHASECHK.TRANS64.TRYWAIT P0, [R0+URZ+0x88], R10 ;  /* 0x0000880a000075a7 */ /* 0x0022e400080011ff */
[----:B---3--:R-:W-:Y:S05]  /*b2b0*/  @!P0 NANOSLEEP.SYNCS 0x989680 ;  /* 0x009896800000895d */ /* 0x008fea0003900000 */
[----:B------:R-:W3:Y:S02]  /*b2c0*/  @!P0 SYNCS.PHASECHK.TRANS64 P0, [R0+URZ+0x88], R10 ;  /* 0x0000880a000085a7 */ /* 0x000ee400080010ff */
[----:B---3--:R-:W-:Y:S05]  /*b2d0*/  @!P0 BRA `(.L_x_227) ;  /* 0xfffffffc00f08947 */ /* 0x008fea000383ffff */
[----:B------:R-:W-:Y:S05]  /*b2e0*/  BRA `(.L_x_228) ;  /* 0xffffffa400087947 */ /* 0x000fea000383ffff */
.L_x_94:
[----:B------:R-:W-:-:S07]  /*b2f0*/  MOV R2, UR21 ;  /* 0x0000001500027c02 */ /* 0x000fce0008000f00 */
.L_x_229:
[----:B-1----:R1:W3:Y:S02]  /*b300*/  SYNCS.PHASECHK.TRANS64.TRYWAIT P0, [R2+URZ+0x90], R10 ;  /* 0x0000900a020075a7 */ /* 0x0022e400080011ff */
[----:B---3--:R-:W-:Y:S05]  /*b310*/  @!P0 NANOSLEEP.SYNCS 0x989680 ;  /* 0x009896800000895d */ /* 0x008fea0003900000 */
[----:B------:R-:W3:Y:S02]  /*b320*/  @!P0 SYNCS.PHASECHK.TRANS64 P0, [R2+URZ+0x90], R10 ;  /* 0x0000900a020085a7 */ /* 0x000ee400080010ff */
[----:B---3--:R-:W-:Y:S05]  /*b330*/  @!P0 BRA `(.L_x_229) ;  /* 0xfffffffc00f08947 */ /* 0x008fea000383ffff */
[----:B------:R-:W-:Y:S05]  /*b340*/  BRA `(.L_x_230) ;  /* 0xffffffa000fc7947 */ /* 0x000fea000383ffff */
.L_x_96:
[----:B-1----:R1:W2:Y:S02]  /*b350*/  SYNCS.PHASECHK.TRANS64.TRYWAIT P0, [R0+URZ+0xb0], R2 ;  /* 0x0000b002000075a7 */ /* 0x0022a400080011ff */
[----:B--2---:R-:W-:Y:S05]  /*b360*/  @!P0 NANOSLEEP.SYNCS 0x989680 ;  /* 0x009896800000895d */ /* 0x004fea0003900000 */
[----:B------:R-:W2:Y:S02]  /*b370*/  @!P0 SYNCS.PHASECHK.TRANS64 P0, [R0+URZ+0xb0], R2 ;  /* 0x0000b002000085a7 */ /* 0x000ea400080010ff */
[----:B--2---:R-:W-:Y:S05]  /*b380*/  @!P0 BRA `(.L_x_96) ;  /* 0xfffffffc00f08947 */ /* 0x004fea000383ffff */
[----:B------:R-:W-:Y:S05]  /*b390*/  BRA `(.L_x_231) ;  /* 0xffffffa400bc7947 */ /* 0x000fea000383ffff */
.L_x_107:
[----:B-1----:R-:W-:Y:S04]  /*b3a0*/  MOV R2, UR43 ;  /* 0x0000002b00027c02 */ /* 0x002fe80008000f00 */
[----:B------:R1:W3:Y:S03]  /*b3b0*/  SYNCS.PHASECHK.TRANS64.TRYWAIT P1, [R2+URZ+0x60], R3 ;  /* 0x00006003020075a7 */ /* 0x0002e600080211ff */
[----:B---3--:R-:W-:Y:S05]  /*b3c0*/  @!P1 NANOSLEEP.SYNCS 0x989680 ;  /* 0x009896800000995d */ /* 0x008fea0003900000 */
[----:B------:R-:W3:Y:S02]  /*b3d0*/  @!P1 SYNCS.PHASECHK.TRANS64 P1, [R2+URZ+0x60], R3 ;  /* 0x00006003020095a7 */ /* 0x000ee400080210ff */
[----:B---3--:R-:W-:Y:S05]  /*b3e0*/  @!P1 BRA `(.L_x_107) ;  /* 0xfffffffc00ec9947 */ /* 0x008fea000383ffff */
[----:B------:R-:W-:Y:S05]  /*b3f0*/  BRA `(.L_x_106) ;  /* 0xffffffb400307947 */ /* 0x000fea000383ffff */
.L_x_109:
[----:B-1----:R1:W4:Y:S02]  /*b400*/  SYNCS.PHASECHK.TRANS64.TRYWAIT P0, [R72+URZ+0xd0], R0 ;  /* 0x0000d000480075a7 */ /* 0x00232400080011ff */
[----:B----4-:R-:W-:Y:S05]  /*b410*/  @!P0 NANOSLEEP.SYNCS 0x989680 ;  /* 0x009896800000895d */ /* 0x010fea0003900000 */
[----:B------:R-:W4:Y:S02]  /*b420*/  @!P0 SYNCS.PHASECHK.TRANS64 P0, [R72+URZ+0xd0], R0 ;  /* 0x0000d000480085a7 */ /* 0x000f2400080010ff */
[----:B----4-:R-:W-:Y:S05]  /*b430*/  @!P0 BRA `(.L_x_109) ;  /* 0xfffffffc00f08947 */ /* 0x010fea000383ffff */
[----:B------:R-:W-:Y:S05]  /*b440*/  BRA `(.L_x_108) ;  /* 0xffffffb400587947 */ /* 0x000fea000383ffff */
.L_x_118:
[----:B-1----:R1:W2:Y:S02]  /*b450*/  SYNCS.PHASECHK.TRANS64.TRYWAIT P0, [R2+URZ+0x60], R0 ;  /* 0x00006000020075a7 */ /* 0x0022a400080011ff */
[----:B--2---:R-:W-:Y:S05]  /*b460*/  @!P0 NANOSLEEP.SYNCS 0x989680 ;  /* 0x009896800000895d */ /* 0x004fea0003900000 */
[----:B------:R-:W2:Y:S02]  /*b470*/  @!P0 SYNCS.PHASECHK.TRANS64 P0, [R2+URZ+0x60], R0 ;  /* 0x00006000020085a7 */ /* 0x000ea400080010ff */
[----:B--2---:R-:W-:Y:S05]  /*b480*/  @!P0 BRA `(.L_x_118) ;  /* 0xfffffffc00f08947 */ /* 0x004fea000383ffff */
[----:B------:R-:W-:Y:S05]  /*b490*/  BRA `(.L_x_117) ;  /* 0xffffffb800f47947 */ /* 0x000fea000383ffff */
.L_x_126:
[----:B-1----:R1:W2:Y:S02]  /*b4a0*/  SYNCS.PHASECHK.TRANS64.TRYWAIT P0, [R0+URZ+0x60], R6 ;  /* 0x00006006000075a7 */ /* 0x0022a400080011ff */
[----:B--2---:R-:W-:Y:S05]  /*b4b0*/  @!P0 NANOSLEEP.SYNCS 0x989680 ;  /* 0x009896800000895d */ /* 0x004fea0003900000 */
[----:B------:R-:W2:Y:S02]  /*b4c0*/  @!P0 SYNCS.PHASECHK.TRANS64 P0, [R0+URZ+0x60], R6 ;  /* 0x00006006000085a7 */ /* 0x000ea400080010ff */
[----:B--2---:R-:W-:Y:S05]  /*b4d0*/  @!P0 BRA `(.L_x_126) ;  /* 0xfffffffc00f08947 */ /* 0x004fea000383ffff */
[----:B------:R-:W-:Y:S05]  /*b4e0*/  BRA `(.L_x_125) ;  /* 0xffffffc000b47947 */ /* 0x000fea000383ffff */
.L_x_134:
[----:B-1----:R1:W2:Y:S02]  /*b4f0*/  SYNCS.PHASECHK.TRANS64.TRYWAIT P0, [R0+URZ+0x60], R6 ;  /* 0x00006006000075a7 */ /* 0x0022a400080011ff */
[----:B--2---:R-:W-:Y:S05]  /*b500*/  @!P0 NANOSLEEP.SYNCS 0x989680 ;  /* 0x009896800000895d */ /* 0x004fea0003900000 */
[----:B------:R-:W2:Y:S02]  /*b510*/  @!P0 SYNCS.PHASECHK.TRANS64 P0, [R0+URZ+0x60], R6 ;  /* 0x00006006000085a7 */ /* 0x000ea400080010ff */
[----:B--2---:R-:W-:Y:S05]  /*b520*/  @!P0 BRA `(.L_x_134) ;  /* 0xfffffffc00f08947 */ /* 0x004fea000383ffff */
[----:B------:R-:W-:Y:S05]  /*b530*/  BRA `(.L_x_133) ;  /* 0xffffffc800787947 */ /* 0x000fea000383ffff */
.L_x_142:
[----:B-1----:R1:W2:Y:S02]  /*b540*/  SYNCS.PHASECHK.TRANS64.TRYWAIT P0, [R0+URZ+0x60], R6 ;  /* 0x00006006000075a7 */ /* 0x0022a400080011ff */
[----:B--2---:R-:W-:Y:S05]  /*b550*/  @!P0 NANOSLEEP.SYNCS 0x989680 ;  /* 0x009896800000895d */ /* 0x004fea0003900000 */
[----:B------:R-:W2:Y:S02]  /*b560*/  @!P0 SYNCS.PHASECHK.TRANS64 P0, [R0+URZ+0x60], R6 ;  /* 0x00006006000085a7 */ /* 0x000ea400080010ff */
[----:B--2---:R-:W-:Y:S05]  /*b570*/  @!P0 BRA `(.L_x_142) ;  /* 0xfffffffc00f08947 */ /* 0x004fea000383ffff */
[----:B------:R-:W-:Y:S05]  /*b580*/  BRA `(.L_x_141) ;  /* 0xffffffd000487947 */ /* 0x000fea000383ffff */
.L_x_150:
[----:B-1----:R1:W2:Y:S02]  /*b590*/  SYNCS.PHASECHK.TRANS64.TRYWAIT P0, [R0+URZ+0x60], R6 ;  /* 0x00006006000075a7 */ /* 0x0022a400080011ff */
[----:B--2---:R-:W-:Y:S05]  /*b5a0*/  @!P0 NANOSLEEP.SYNCS 0x989680 ;  /* 0x009896800000895d */ /* 0x004fea0003900000 */
[----:B------:R-:W2:Y:S02]  /*b5b0*/  @!P0 SYNCS.PHASECHK.TRANS64 P0, [R0+URZ+0x60], R6 ;  /* 0x00006006000085a7 */ /* 0x000ea400080010ff */
[----:B--2---:R-:W-:Y:S05]  /*b5c0*/  @!P0 BRA `(.L_x_150) ;  /* 0xfffffffc00f08947 */ /* 0x004fea000383ffff */
[----:B------:R-:W-:Y:S05]  /*b5d0*/  BRA `(.L_x_149) ;  /* 0xffffffd800287947 */ /* 0x000fea000383ffff */
.L_x_158:
[----:B-1----:R1:W2:Y:S02]  /*b5e0*/  SYNCS.PHASECHK.TRANS64.TRYWAIT P0, [R0+URZ+0x60], R6 ;  /* 0x00006006000075a7 */ /* 0x0022a400080011ff */
[----:B--2---:R-:W-:Y:S05]  /*b5f0*/  @!P0 NANOSLEEP.SYNCS 0x989680 ;  /* 0x009896800000895d */ /* 0x004fea0003900000 */
[----:B------:R-:W2:Y:S02]  /*b600*/  @!P0 SYNCS.PHASECHK.TRANS64 P0, [R0+URZ+0x60], R6 ;  /* 0x00006006000085a7 */ /* 0x000ea400080010ff */
[----:B--2---:R-:W-:Y:S05]  /*b610*/  @!P0 BRA `(.L_x_158) ;  /* 0xfffffffc00f08947 */ /* 0x004fea000383ffff */
[----:B------:R-:W-:Y:S05]  /*b620*/  BRA `(.L_x_157) ;  /* 0xffffffdc00fc7947 */ /* 0x000fea000383ffff */
.L_x_166:
[----:B-1----:R1:W2:Y:S02]  /*b630*/  SYNCS.PHASECHK.TRANS64.TRYWAIT P0, [R0+URZ+0x60], R76 ;  /* 0x0000604c000075a7 */ /* 0x0022a400080011ff */
[----:B--2---:R-:W-:Y:S05]  /*b640*/  @!P0 NANOSLEEP.SYNCS 0x989680 ;  /* 0x009896800000895d */ /* 0x004fea0003900000 */
[----:B------:R-:W2:Y:S02]  /*b650*/  @!P0 SYNCS.PHASECHK.TRANS64 P0, [R0+URZ+0x60], R76 ;  /* 0x0000604c000085a7 */ /* 0x000ea400080010ff */
[----:B--2---:R-:W-:Y:S05]  /*b660*/  @!P0 BRA `(.L_x_166) ;  /* 0xfffffffc00f08947 */ /* 0x004fea000383ffff */
[----:B------:R-:W-:Y:S05]  /*b670*/  BRA `(.L_x_165) ;  /* 0xffffffe400d07947 */ /* 0x000fea000383ffff */
        .weak           $__internal_0_$__cuda_sm10x_tcgen05_guardrail_trap_col_being_dealloced_not_returned_by_alloc
        .type           $__internal_0_$__cuda_sm10x_tcgen05_guardrail_trap_col_being_dealloced_not_returned_by_alloc,@function
        .size           $__internal_0_$__cuda_sm10x_tcgen05_guardrail_trap_col_being_dealloced_not_returned_by_alloc,($__internal_1_$__cuda_sm10x_tcgen05_guardrail_trap_phase_invalid_during_alloc - $__internal_0_$__cuda_sm10x_tcgen05_guardrail_trap_col_being_dealloced_not_returned_by_alloc)
$__internal_0_$__cuda_sm10x_tcgen05_guardrail_trap_col_being_dealloced_not_returned_by_alloc:
[----:B------:R-:W-:Y:S05]  /*b680*/  BPT.TRAP 0x1 ;  /* 0x000000040000795c */ /* 0x000fea0000300000 */
[----:B------:R-:W-:-:S04]  /*b690*/  HFMA2 R3, -RZ, RZ, 0, 0 ;  /* 0x00000000ff037431 */ /* 0x000fc800000001ff */
[----:B------:R-:W-:Y:S05]  /*b6a0*/  RET.REL.NODEC R2 `(_ZN7cutlass13device_kernelINS_4gemm6kernel13GemmUniversalIN4cute5tupleIJiiiiEEENS1_10collective13CollectiveMmaINS1_35MainloopSm100TmaUmmaWarpSpecializedILi6ELi2ELi4ENS5_IJNS4_1CILi1EEENSA_ILi8EEESB_EEEEENS5_IJNSA_ILi128EEESF_NSA_ILi32EEEEEEfNS5_IJlSB_lEEEfSI_NS4_8TiledMMAINS4_8MMA_AtomIJNS4_17SM100_MMA_TF32_SSINS_10tfloat32_tESM_fLi128ELi128ELNS4_4UMMA5MajorE0ELSO_0ELNSN_7ScaleInE0ELSP_0EEEEEENS4_6LayoutINS5_IJSB_SB_SB_EEENS5_IJNSA_ILi0EEESU_SU_EEEEENS5_IJNS4_10UnderscoreESX_SX_EEEEENS4_23SM90_TMA_LOAD_MULTICASTENS4_14ComposedLayoutINS4_7SwizzleILi3ELi4ELi3EEENS4_18smem_ptr_flag_bitsILi32EEENSS_INS5_IJSC_SG_EEENS5_IJSG_SB_EEEEEEEvNS4_8identityENS4_13SM90_TMA_LOADES19_vS1A_EENS_8epilogue10collective18CollectiveEpilogueINS1D_23Sm100TmaWarpSpecializedILi4ELi2ELi16ELb1ELb0EEEJSH_NS5_IJNSS_ISF_SB_EENSS_INSA_ILi16EEESB_EEEEEfSI_fSI_NS1D_6fusion15FusionCallbacksIS1H_NS1M_17LinearCombinationIffffLNS_15FloatRoundStyleE2EEESH_S1L_JEEENS4_5SM1004TMEM4LOAD26SM100_TMEM_LOAD_32dp32b16xES1B_NS11_INS12_ILi2ELi4ELi3EEES15_NSS_INS5_IJSC_S1J_EEENS5_IJS1J_SB_EEEEEEENS4_39AutoVectorizingCopyWithAssumedAlignmentILi128EEENS4_14SM90_TMA_STOREES20_S22_S22_EEEvvEEEEvNT_6ParamsE) ;  /* 0xffffff4802547950 */ /* 0x000fea0003c3ffff */
        .weak           $__internal_1_$__cuda_sm10x_tcgen05_guardrail_trap_phase_invalid_during_alloc
        .type           $__internal_1_$__cuda_sm10x_tcgen05_guardrail_trap_phase_invalid_during_alloc,@function
        .size           $__internal_1_$__cuda_sm10x_tcgen05_guardrail_trap_phase_invalid_during_alloc,($__internal_2_$__cuda_sm10x_tcgen05_guardrail_trap_unallocated_columns_being_dealloced - $__internal_1_$__cuda_sm10x_tcgen05_guardrail_trap_phase_invalid_during_alloc)
$__internal_1_$__cuda_sm10x_tcgen05_guardrail_trap_phase_invalid_during_alloc:
[----:B------:R-:W-:Y:S05]  /*b6b0*/  BPT.TRAP 0x1 ;  /* 0x000000040000795c */ /* 0x000fea0000300000 */
[----:B------:R-:W-:-:S04]  /*b6c0*/  MOV R5, 0x0 ;  /* 0x0000000000057802 */ /* 0x000fc80000000f00 */
[----:B------:R-:W-:Y:S05]  /*b6d0*/  RET.REL.NODEC R4 `(_ZN7cutlass13device_kernelINS_4gemm6kernel13GemmUniversalIN4cute5tupleIJiiiiEEENS1_10collective13CollectiveMmaINS1_35MainloopSm100TmaUmmaWarpSpecializedILi6ELi2ELi4ENS5_IJNS4_1CILi1EEENSA_ILi8EEESB_EEEEENS5_IJNSA_ILi128EEESF_NSA_ILi32EEEEEEfNS5_IJlSB_lEEEfSI_NS4_8TiledMMAINS4_8MMA_AtomIJNS4_17SM100_MMA_TF32_SSINS_10tfloat32_tESM_fLi128ELi128ELNS4_4UMMA5MajorE0ELSO_0ELNSN_7ScaleInE0ELSP_0EEEEEENS4_6LayoutINS5_IJSB_SB_SB_EEENS5_IJNSA_ILi0EEESU_SU_EEEEENS5_IJNS4_10UnderscoreESX_SX_EEEEENS4_23SM90_TMA_LOAD_MULTICASTENS4_14ComposedLayoutINS4_7SwizzleILi3ELi4ELi3EEENS4_18smem_ptr_flag_bitsILi32EEENSS_INS5_IJSC_SG_EEENS5_IJSG_SB_EEEEEEEvNS4_8identityENS4_13SM90_TMA_LOADES19_vS1A_EENS_8epilogue10collective18CollectiveEpilogueINS1D_23Sm100TmaWarpSpecializedILi4ELi2ELi16ELb1ELb0EEEJSH_NS5_IJNSS_ISF_SB_EENSS_INSA_ILi16EEESB_EEEEEfSI_fSI_NS1D_6fusion15FusionCallbacksIS1H_NS1M_17LinearCombinationIffffLNS_15FloatRoundStyleE2EEESH_S1L_JEEENS4_5SM1004TMEM4LOAD26SM100_TMEM_LOAD_32dp32b16xES1B_NS11_INS12_ILi2ELi4ELi3EEES15_NSS_INS5_IJSC_S1J_EEENS5_IJS1J_SB_EEEEEEENS4_39AutoVectorizingCopyWithAssumedAlignmentILi128EEENS4_14SM90_TMA_STOREES20_S22_S22_EEEvvEEEEvNT_6ParamsE) ;  /* 0xffffff4804487950 */ /* 0x000fea0003c3ffff */
        .weak           $__internal_2_$__cuda_sm10x_tcgen05_guardrail_trap_unallocated_columns_being_dealloced
        .type           $__internal_2_$__cuda_sm10x_tcgen05_guardrail_trap_unallocated_columns_being_dealloced,@function
        .size           $__internal_2_$__cuda_sm10x_tcgen05_guardrail_trap_unallocated_columns_being_dealloced,(.L_x_233 - $__internal_2_$__cuda_sm10x_tcgen05_guardrail_trap_unallocated_columns_being_dealloced)
$__internal_2_$__cuda_sm10x_tcgen05_guardrail_trap_unallocated_columns_being_dealloced:
[----:B------:R-:W-:Y:S05]  /*b6e0*/  BPT.TRAP 0x1 ;  /* 0x000000040000795c */ /* 0x000fea0000300000 */
[----:B------:R-:W-:-:S04]  /*b6f0*/  HFMA2 R3, -RZ, RZ, 0, 0 ;  /* 0x00000000ff037431 */ /* 0x000fc800000001ff */
[----:B------:R-:W-:Y:S05]  /*b700*/  RET.REL.NODEC R2 `(_ZN7cutlass13device_kernelINS_4gemm6kernel13GemmUniversalIN4cute5tupleIJiiiiEEENS1_10collective13CollectiveMmaINS1_35MainloopSm100TmaUmmaWarpSpecializedILi6ELi2ELi4ENS5_IJNS4_1CILi1EEENSA_ILi8EEESB_EEEEENS5_IJNSA_ILi128EEESF_NSA_ILi32EEEEEEfNS5_IJlSB_lEEEfSI_NS4_8TiledMMAINS4_8MMA_AtomIJNS4_17SM100_MMA_TF32_SSINS_10tfloat32_tESM_fLi128ELi128ELNS4_4UMMA5MajorE0ELSO_0ELNSN_7ScaleInE0ELSP_0EEEEEENS4_6LayoutINS5_IJSB_SB_SB_EEENS5_IJNSA_ILi0EEESU_SU_EEEEENS5_IJNS4_10UnderscoreESX_SX_EEEEENS4_23SM90_TMA_LOAD_MULTICASTENS4_14ComposedLayoutINS4_7SwizzleILi3ELi4ELi3EEENS4_18smem_ptr_flag_bitsILi32EEENSS_INS5_IJSC_SG_EEENS5_IJSG_SB_EEEEEEEvNS4_8identityENS4_13SM90_TMA_LOADES19_vS1A_EENS_8epilogue10collective18CollectiveEpilogueINS1D_23Sm100TmaWarpSpecializedILi4ELi2ELi16ELb1ELb0EEEJSH_NS5_IJNSS_ISF_SB_EENSS_INSA_ILi16EEESB_EEEEEfSI_fSI_NS1D_6fusion15FusionCallbacksIS1H_NS1M_17LinearCombinationIffffLNS_15FloatRoundStyleE2EEESH_S1L_JEEENS4_5SM1004TMEM4LOAD26SM100_TMEM_LOAD_32dp32b16xES1B_NS11_INS12_ILi2ELi4ELi3EEES15_NSS_INS5_IJSC_S1J_EEENS5_IJS1J_SB_EEEEEEENS4_39AutoVectorizingCopyWithAssumedAlignmentILi128EEENS4_14SM90_TMA_STOREES20_S22_S22_EEEvvEEEEvNT_6ParamsE) ;  /* 0xffffff48023c7950 */ /* 0x000fea0003c3ffff */
.L_x_232:
[----:B------:R-:W-:-:S00]  /*b710*/  BRA `(.L_x_232) ;  /* 0xfffffffc00fc7947 */ /* 0x000fc0000383ffff */
[----:B------:R-:W-:-:S00]  /*b720*/  NOP ;  /* 0x0000000000007918 */ /* 0x000fc00000000000 */
        /* <DEDUP_REMOVED lines=13> */
.L_x_233:


//--------------------- .nv.global.init           --------------------------
	.section	.nv.global.init,"aw",@progbits
.nv.global.init:
	.type		$str$27,@object
	.size		$str$27,($str$28 - $str$27)
$str$27:
        /*0000*/ 	.byte	0x28, 0x61, 0x64, 0x64, 0x72, 0x65, 0x73, 0x73, 0x20, 0x26, 0x20, 0x6d, 0x61, 0x73, 0x6b, 0x29
        /*0010*/ 	.byte	0x20, 0x3d, 0x3d, 0x20, 0x30, 0x00
	.type		$str$28,@object
	.size		$str$28,($str$26 - $str$28)
$str$28:
        /*0016*/ 	.byte	0x2f, 0x74, 0x6d, 0x70, 0x2f, 0x63, 0x75, 0x74, 0x6c, 0x61, 0x73, 0x73, 0x5f, 0x73, 0x77, 0x65
        /*0026*/ 	.byte	0x65, 0x70, 0x5f, 0x73, 0x72, 0x63, 0x2f, 0x69, 0x6e, 0x63, 0x6c, 0x75, 0x64, 0x65, 0x2f, 0x63
        /*0036*/ 	.byte	0x75, 0x74, 0x65, 0x2f, 0x70, 0x6f, 0x69, 0x6e, 0x74, 0x65, 0x72, 0x5f, 0x66, 0x6c, 0x61, 0x67
        /*0046*/ 	.byte	0x67, 0x65, 0x64, 0x2e, 0x68, 0x70, 0x70, 0x00
	.type		$str$26,@object
	.size		$str$26,($str$25 - $str$26)
$str$26:
        /*004e*/ 	.byte	0x2f, 0x74, 0x6d, 0x70, 0x2f, 0x63, 0x75, 0x74, 0x6c, 0x61, 0x73, 0x73, 0x5f, 0x73, 0x77, 0x65
        /*005e*/ 	.byte	0x65, 0x70, 0x5f, 0x73, 0x72, 0x63, 0x2f, 0x69, 0x6e, 0x63, 0x6c, 0x75, 0x64, 0x65, 0x2f, 0x63
        /*006e*/ 	.byte	0x75, 0x74, 0x65, 0x2f, 0x61, 0x74, 0x6f, 0x6d, 0x2f, 0x63, 0x6f, 0x70, 0x79, 0x5f, 0x74, 0x72
        /*007e*/ 	.byte	0x61, 0x69, 0x74, 0x73, 0x5f, 0x73, 0x6d, 0x31, 0x30, 0x30, 0x2e, 0x68, 0x70, 0x70, 0x00
	.type		$str$25,@object
	.size		$str$25,(__unnamed_1 - $str$25)
$str$25:
        /*008d*/ 	.byte	0x28, 0x28, 0x75, 0x69, 0x6e, 0x74, 0x33, 0x32, 0x5f, 0x74, 0x28, 0x74, 0x68, 0x72, 0x65, 0x61
        /*009d*/ 	.byte	0x64, 0x49, 0x64, 0x78, 0x2e, 0x78, 0x29, 0x20, 0x2f, 0x20, 0x33, 0x32, 0x29, 0x20, 0x25, 0x20
        /*00ad*/ 	.byte	0x34, 0x29, 0x20, 0x3d, 0x3d, 0x20, 0x28, 0x28, 0x28, 0x74, 0x6d, 0x65, 0x6d, 0x5f, 0x61, 0x64
        /*00bd*/ 	.byte	0x64, 0x72, 0x20, 0x3e, 0x3e, 0x20, 0x31, 0x36, 0x29, 0x20, 0x2f, 0x20, 0x33, 0x32, 0x29, 0x20
        /*00cd*/ 	.byte	0x25, 0x20, 0x34, 0x29, 0x00
	.type		__unnamed_1,@object
	.size		__unnamed_1,(__unnamed_2 - __unnamed_1)
__unnamed_1:
        /*00d2*/ 	.byte	0x61, 0x75, 0x74, 0x6f, 0x20, 0x63, 0x75, 0x74, 0x65, 0x3a, 0x3a, 0x61, 0x73, 0x5f, 0x70, 0x6f
        /* <DEDUP_REMOVED lines=23> */
        /*0252*/ 	.byte	0x43, 0x3c, 0x32, 0x30, 0x34, 0x38, 0x3e, 0x3e, 0x3e, 0x3e, 0x5d, 0x00
	.type		__unnamed_2,@object
	.size		__unnamed_2,(.L_2 - __unnamed_2)
__unnamed_2:
        /* <DEDUP_REMOVED lines=42> */
        /*04fe*/ 	.byte	0x3e, 0x5d, 0x00
.L_2:


//--------------------- .nv.shared._ZN7cutlass13device_kernelINS_4gemm6kernel13GemmUniversalIN4cute5tupleIJiiiiEEENS1_10collective13CollectiveMmaINS1_35MainloopSm100TmaUmmaWarpSpecializedILi6ELi2ELi4ENS5_IJNS4_1CILi1EEENSA_ILi8EEESB_EEEEENS5_IJNSA_ILi128EEESF_NSA_ILi32EEEEEEfNS5_IJlSB_lEEEfSI_NS4_8TiledMMAINS4_8MMA_AtomIJNS4_17SM100_MMA_TF32_SSINS_10tfloat32_tESM_fLi128ELi128ELNS4_4UMMA5MajorE0ELSO_0ELNSN_7ScaleInE0ELSP_0EEEEEENS4_6LayoutINS5_IJSB_SB_SB_EEENS5_IJNSA_ILi0EEESU_SU_EEEEENS5_IJNS4_10UnderscoreESX_SX_EEEEENS4_23SM90_TMA_LOAD_MULTICASTENS4_14ComposedLayoutINS4_7SwizzleILi3ELi4ELi3EEENS4_18smem_ptr_flag_bitsILi32EEENSS_INS5_IJSC_SG_EEENS5_IJSG_SB_EEEEEEEvNS4_8identityENS4_13SM90_TMA_LOADES19_vS1A_EENS_8epilogue10collective18CollectiveEpilogueINS1D_23Sm100TmaWarpSpecializedILi4ELi2ELi16ELb1ELb0EEEJSH_NS5_IJNSS_ISF_SB_EENSS_INSA_ILi16EEESB_EEEEEfSI_fSI_NS1D_6fusion15FusionCallbacksIS1H_NS1M_17LinearCombinationIffffLNS_15FloatRoundStyleE2EEESH_S1L_JEEENS4_5SM1004TMEM4LOAD26SM100_TMEM_LOAD_32dp32b16xES1B_NS11_INS12_ILi2ELi4ELi3EEES15_NSS_INS5_IJSC_S1J_EEENS5_IJS1J_SB_EEEEEEENS4_39AutoVectorizingCopyWithAssumedAlignmentILi128EEENS4_14SM90_TMA_STOREES20_S22_S22_EEEvvEEEEvNT_6ParamsE --------------------------
	.section	.nv.shared._ZN7cutlass13device_kernelINS_4gemm6kernel13GemmUniversalIN4cute5tupleIJiiiiEEENS1_10collective13CollectiveMmaINS1_35MainloopSm100TmaUmmaWarpSpecializedILi6ELi2ELi4ENS5_IJNS4_1CILi1EEENSA_ILi8EEESB_EEEEENS5_IJNSA_ILi128EEESF_NSA_ILi32EEEEEEfNS5_IJlSB_lEEEfSI_NS4_8TiledMMAINS4_8MMA_AtomIJNS4_17SM100_MMA_TF32_SSINS_10tfloat32_tESM_fLi128ELi128ELNS4_4UMMA5MajorE0ELSO_0ELNSN_7ScaleInE0ELSP_0EEEEEENS4_6LayoutINS5_IJSB_SB_SB_EEENS5_IJNSA_ILi0EEESU_SU_EEEEENS5_IJNS4_10UnderscoreESX_SX_EEEEENS4_23SM90_TMA_LOAD_MULTICASTENS4_14ComposedLayoutINS4_7SwizzleILi3ELi4ELi3EEENS4_18smem_ptr_flag_bitsILi32EEENSS_INS5_IJSC_SG_EEENS5_IJSG_SB_EEEEEEEvNS4_8identityENS4_13SM90_TMA_LOADES19_vS1A_EENS_8epilogue10collective18CollectiveEpilogueINS1D_23Sm100TmaWarpSpecializedILi4ELi2ELi16ELb1ELb0EEEJSH_NS5_IJNSS_ISF_SB_EENSS_INSA_ILi16EEESB_EEEEEfSI_fSI_NS1D_6fusion15FusionCallbacksIS1H_NS1M_17LinearCombinationIffffLNS_15FloatRoundStyleE2EEESH_S1L_JEEENS4_5SM1004TMEM4LOAD26SM100_TMEM_LOAD_32dp32b16xES1B_NS11_INS12_ILi2ELi4ELi3EEES15_NSS_INS5_IJSC_S1J_EEENS5_IJS1J_SB_EEEEEEENS4_39AutoVectorizingCopyWithAssumedAlignmentILi128EEENS4_14SM90_TMA_STOREES20_S22_S22_EEEvvEEEEvNT_6ParamsE,"aw",@nobits
	.sectionflags	@""
	.align	16
	.zero		1024


//--------------------- .nv.shared.reserved.0     --------------------------
	.section	.nv.shared.reserved.0,"aw",@nobits
	.weak		__nv_reservedSMEM_offset_0_alias
	.size		__nv_reservedSMEM_offset_0_alias, 0, 64
	.other		__nv_reservedSMEM_offset_0_alias,@"STO_CUDA_RESERVED_SHARED STV_DEFAULT"
__nv_reservedSMEM_offset_0_alias:
	.zero		0
.nv.shared.reserved.0:
	.zero		64
	.weak		__nv_reservedSMEM_tcgen05_partition
	.type		__nv_reservedSMEM_tcgen05_partition,@object
	.size		__nv_reservedSMEM_tcgen05_partition,(.L_0 - __nv_reservedSMEM_tcgen05_partition)
__nv_reservedSMEM_tcgen05_partition:
	.zero		32
.L_0:


//--------------------- .nv.global                --------------------------
	.section	.nv.global,"aw",@nobits
.nv.global:
	.type		_ZN40_INTERNAL_b71ddb73_4_k_cu_8a1bd55d_317874cute1_E,@object
	.size		_ZN40_INTERNAL_b71ddb73_4_k_cu_8a1bd55d_317874cute1_E,(_ZN40_INTERNAL_b71ddb73_4_k_cu_8a1bd55d_317874cuda3std3__45__cpo6cbeginE - _ZN40_INTERNAL_b71ddb73_4_k_cu_8a1bd55d_317874cute1_E)
_ZN40_INTERNAL_b71ddb73_4_k_cu_8a1bd55d_317874cute1_E:
	.zero		1
	.type		_ZN40_INTERNAL_b71ddb73_4_k_cu_8a1bd55d_317874cuda3std3__45__cpo6cbeginE,@object
	.size		_ZN40_INTERNAL_b71ddb73_4_k_cu_8a1bd55d_317874cuda3std3__45__cpo6cbeginE,(_ZN40_INTERNAL_b71ddb73_4_k_cu_8a1bd55d_317874cuda3std3__48in_placeE - _ZN40_INTERNAL_b71ddb73_4_k_cu_8a1bd55d_317874cuda3std3__45__cpo6cbeginE)
_ZN40_INTERNAL_b71ddb73_4_k_cu_8a1bd55d_317874cuda3std3__45__cpo6cbeginE:
	.zero		1
	.type		_ZN40_INTERNAL_b71ddb73_4_k_cu_8a1bd55d_317874cuda3std3__48in_placeE,@object
	.size		_ZN40_INTERNAL_b71ddb73_4_k_cu_8a1bd55d_317874cuda3std3__48in_placeE,(_ZN40_INTERNAL_b71ddb73_4_k_cu_8a1bd55d_317874cuda3std6ranges3__45__cpo9iter_moveE - _ZN40_INTERNAL_b71ddb73_4_k_cu_8a1bd55d_317874cuda3std3__48in_placeE)
_ZN40_INTERNAL_b71ddb73_4_k_cu_8a1bd55d_317874cuda3std3__48in_placeE:
	.zero		1
	.type		_ZN40_INTERNAL_b71ddb73_4_k_cu_8a1bd55d_317874cuda3std6ranges3__45__cpo9iter_moveE,@object
	.size		_ZN40_INTERNAL_b71ddb73_4_k_cu_8a1bd55d_317874cuda3std6ranges3__45__cpo9iter_moveE,(_ZN40_INTERNAL_b71ddb73_4_k_cu_8a1bd55d_317874cuda3std3__45__cpo5beginE - _ZN40_INTERNAL_b71ddb73_4_k_cu_8a1bd55d_317874cuda3std6ranges3__45__cpo9iter_moveE)
_ZN40_INTERNAL_b71ddb73_4_k_cu_8a1bd55d_317874cuda3std6ranges3__45__cpo9iter_moveE:
	.zero		1
	.type		_ZN40_INTERNAL_b71ddb73_4_k_cu_8a1bd55d_317874cuda3std3__45__cpo5beginE,@object
	.size		_ZN40_INTERNAL_b71ddb73_4_k_cu_8a1bd55d_317874cuda3std3__45__cpo5beginE,(_ZN40_INTERNAL_b71ddb73_4_k_cu_8a1bd55d_317874cuda3std3__442_GLOBAL__N__b71ddb73_4_k_cu_8a1bd55d_317876ignoreE - _ZN40_INTERNAL_b71ddb73_4_k_cu_8a1bd55d_317874cuda3std3__45__cpo5beginE)
_ZN40_INTERNAL_b71ddb73_4_k_cu_8a1bd55d_317874cuda3std3__45__cpo5beginE:
	.zero		1
	.type		_ZN40_INTERNAL_b71ddb73_4_k_cu_8a1bd55d_317874cuda3std3__442_GLOBAL__N__b71ddb73_4_k_cu_8a1bd55d_317876ignoreE,@object
	.size		_ZN40_INTERNAL_b71ddb73_4_k_cu_8a1bd55d_317874cuda3std3__442_GLOBAL__N__b71ddb73_4_k_cu_8a1bd55d_317876ignoreE,(_ZN40_INTERNAL_b71ddb73_4_k_cu_8a1bd55d_317874cute7productE - _ZN40_INTERNAL_b71ddb73_4_k_cu_8a1bd55d_317874cuda3std3__442_GLOBAL__N__b71ddb73_4_k_cu_8a1bd55d_317876ignoreE)
_ZN40_INTERNAL_b71ddb73_4_k_cu_8a1bd55d_317874cuda3std3__442_GLOBAL__N__b71ddb73_4_k_cu_8a1bd55d_317876ignoreE:
	.zero		1
	.type		_ZN40_INTERNAL_b71ddb73_4_k_cu_8a1bd55d_317874cute7productE,@object
	.size		_ZN40_INTERNAL_b71ddb73_4_k_cu_8a1bd55d_317874cute7productE,(_ZN40_INTERNAL_b71ddb73_4_k_cu_8a1bd55d_317874cuda3std3__45__cpo3endE - _ZN40_INTERNAL_b71ddb73_4_k_cu_8a1bd55d_317874cute7productE)
_ZN40_INTERNAL_b71ddb73_4_k_cu_8a1bd55d_317874cute7productE:
	.zero		1
	.type		_ZN40_INTERNAL_b71ddb73_4_k_cu_8a1bd55d_317874cuda3std3__45__cpo3endE,@object
	.size		_ZN40_INTERNAL_b71ddb73_4_k_cu_8a1bd55d_317874cuda3std3__45__cpo3endE,(_ZN40_INTERNAL_b71ddb73_4_k_cu_8a1bd55d_317874cuda3std3__419piecewise_constructE - _ZN40_INTERNAL_b71ddb73_4_k_cu_8a1bd55d_317874cuda3std3__45__cpo3endE)
_ZN40_INTERNAL_b71ddb73_4_k_cu_8a1bd55d_317874cuda3std3__45__cpo3endE:
	.zero		1
	.type		_ZN40_INTERNAL_b71ddb73_4_k_cu_8a1bd55d_317874cuda3std3__419piecewise_constructE,@object
	.size		_ZN40_INTERNAL_b71ddb73_4_k_cu_8a1bd55d_317874cuda3std3__419piecewise_constructE,(_ZN40_INTERNAL_b71ddb73_4_k_cu_8a1bd55d_317874cuda3std3__45__cpo4cendE - _ZN40_INTERNAL_b71ddb73_4_k_cu_8a1bd55d_317874cuda3std3__419piecewise_constructE)
_ZN40_INTERNAL_b71ddb73_4_k_cu_8a1bd55d_317874cuda3std3__419piecewise_constructE:
	.zero		1
	.type		_ZN40_INTERNAL_b71ddb73_4_k_cu_8a1bd55d_317874cuda3std3__45__cpo4cendE,@object
	.size		_ZN40_INTERNAL_b71ddb73_4_k_cu_8a1bd55d_317874cuda3std3__45__cpo4cendE,(_ZN40_INTERNAL_b71ddb73_4_k_cu_8a1bd55d_317874cuda3std6ranges3__45__cpo4swapE - _ZN40_INTERNAL_b71ddb73_4_k_cu_8a1bd55d_317874cuda3std3__45__cpo4cendE)
_ZN40_INTERNAL_b71ddb73_4_k_cu_8a1bd55d_317874cuda3std3__45__cpo4cendE:
	.zero		1
	.type		_ZN40_INTERNAL_b71ddb73_4_k_cu_8a1bd55d_317874cuda3std6ranges3__45__cpo4swapE,@object
	.size		_ZN40_INTERNAL_b71ddb73_4_k_cu_8a1bd55d_317874cuda3std6ranges3__45__cpo4swapE,(.L_10 - _ZN40_INTERNAL_b71ddb73_4_k_cu_8a1bd55d_317874cuda3std6ranges3__45__cpo4swapE)
_ZN40_INTERNAL_b71ddb73_4_k_cu_8a1bd55d_317874cuda3std6ranges3__45__cpo4swapE:
	.zero		1
.L_10:


//--------------------- .nv.constant0._ZN7cutlass13device_kernelINS_4gemm6kernel13GemmUniversalIN4cute5tupleIJiiiiEEENS1_10collective13CollectiveMmaINS1_35MainloopSm100TmaUmmaWarpSpecializedILi6ELi2ELi4ENS5_IJNS4_1CILi1EEENSA_ILi8EEESB_EEEEENS5_IJNSA_ILi128EEESF_NSA_ILi32EEEEEEfNS5_IJlSB_lEEEfSI_NS4_8TiledMMAINS4_8MMA_AtomIJNS4_17SM100_MMA_TF32_SSINS_10tfloat32_tESM_fLi128ELi128ELNS4_4UMMA5MajorE0ELSO_0ELNSN_7ScaleInE0ELSP_0EEEEEENS4_6LayoutINS5_IJSB_SB_SB_EEENS5_IJNSA_ILi0EEESU_SU_EEEEENS5_IJNS4_10UnderscoreESX_SX_EEEEENS4_23SM90_TMA_LOAD_MULTICASTENS4_14ComposedLayoutINS4_7SwizzleILi3ELi4ELi3EEENS4_18smem_ptr_flag_bitsILi32EEENSS_INS5_IJSC_SG_EEENS5_IJSG_SB_EEEEEEEvNS4_8identityENS4_13SM90_TMA_LOADES19_vS1A_EENS_8epilogue10collective18CollectiveEpilogueINS1D_23Sm100TmaWarpSpecializedILi4ELi2ELi16ELb1ELb0EEEJSH_NS5_IJNSS_ISF_SB_EENSS_INSA_ILi16EEESB_EEEEEfSI_fSI_NS1D_6fusion15FusionCallbacksIS1H_NS1M_17LinearCombinationIffffLNS_15FloatRoundStyleE2EEESH_S1L_JEEENS4_5SM1004TMEM4LOAD26SM100_TMEM_LOAD_32dp32b16xES1B_NS11_INS12_ILi2ELi4ELi3EEES15_NSS_INS5_IJSC_S1J_EEENS5_IJS1J_SB_EEEEEEENS4_39AutoVectorizingCopyWithAssumedAlignmentILi128EEENS4_14SM90_TMA_STOREES20_S22_S22_EEEvvEEEEvNT_6ParamsE --------------------------
	.section	.nv.constant0._ZN7cutlass13device_kernelINS_4gemm6kernel13GemmUniversalIN4cute5tupleIJiiiiEEENS1_10collective13CollectiveMmaINS1_35MainloopSm100TmaUmmaWarpSpecializedILi6ELi2ELi4ENS5_IJNS4_1CILi1EEENSA_ILi8EEESB_EEEEENS5_IJNSA_ILi128EEESF_NSA_ILi32EEEEEEfNS5_IJlSB_lEEEfSI_NS4_8TiledMMAINS4_8MMA_AtomIJNS4_17SM100_MMA_TF32_SSINS_10tfloat32_tESM_fLi128ELi128ELNS4_4UMMA5MajorE0ELSO_0ELNSN_7ScaleInE0ELSP_0EEEEEENS4_6LayoutINS5_IJSB_SB_SB_EEENS5_IJNSA_ILi0EEESU_SU_EEEEENS5_IJNS4_10UnderscoreESX_SX_EEEEENS4_23SM90_TMA_LOAD_MULTICASTENS4_14ComposedLayoutINS4_7SwizzleILi3ELi4ELi3EEENS4_18smem_ptr_flag_bitsILi32EEENSS_INS5_IJSC_SG_EEENS5_IJSG_SB_EEEEEEEvNS4_8identityENS4_13SM90_TMA_LOADES19_vS1A_EENS_8epilogue10collective18CollectiveEpilogueINS1D_23Sm100TmaWarpSpecializedILi4ELi2ELi16ELb1ELb0EEEJSH_NS5_IJNSS_ISF_SB_EENSS_INSA_ILi16EEESB_EEEEEfSI_fSI_NS1D_6fusion15FusionCallbacksIS1H_NS1M_17LinearCombinationIffffLNS_15FloatRoundStyleE2EEESH_S1L_JEEENS4_5SM1004TMEM4LOAD26SM100_TMEM_LOAD_32dp32b16xES1B_NS11_INS12_ILi2ELi4ELi3EEES15_NSS_INS5_IJSC_S1J_EEENS5_IJS1J_SB_EEEEEEENS4_39AutoVectorizingCopyWithAssumedAlignmentILi128EEENS4_14SM90_TMA_STOREES20_S22_S22_EEEvvEEEEvNT_6ParamsE,"a",@progbits
	.sectionflags	@""
	.align	4
.nv.constant0._ZN7cutlass13device_kernelINS_4gemm6kernel13GemmUniversalIN4cute5tupleIJiiiiEEENS1_10collective13CollectiveMmaINS1_35MainloopSm100TmaUmmaWarpSpecializedILi6ELi2ELi4ENS5_IJNS4_1CILi1EEENSA_ILi8EEESB_EEEEENS5_IJNSA_ILi128EEESF_NSA_ILi32EEEEEEfNS5_IJlSB_lEEEfSI_NS4_8TiledMMAINS4_8MMA_AtomIJNS4_17SM100_MMA_TF32_SSINS_10tfloat32_tESM_fLi128ELi128ELNS4_4UMMA5MajorE0ELSO_0ELNSN_7ScaleInE0ELSP_0EEEEEENS4_6LayoutINS5_IJSB_SB_SB_EEENS5_IJNSA_ILi0EEESU_SU_EEEEENS5_IJNS4_10UnderscoreESX_SX_EEEEENS4_23SM90_TMA_LOAD_MULTICASTENS4_14ComposedLayoutINS4_7SwizzleILi3ELi4ELi3EEENS4_18smem_ptr_flag_bitsILi32EEENSS_INS5_IJSC_SG_EEENS5_IJSG_SB_EEEEEEEvNS4_8identityENS4_13SM90_TMA_LOADES19_vS1A_EENS_8epilogue10collective18CollectiveEpilogueINS1D_23Sm100TmaWarpSpecializedILi4ELi2ELi16ELb1ELb0EEEJSH_NS5_IJNSS_ISF_SB_EENSS_INSA_ILi16EEESB_EEEEEfSI_fSI_NS1D_6fusion15FusionCallbacksIS1H_NS1M_17LinearCombinationIffffLNS_15FloatRoundStyleE2EEESH_S1L_JEEENS4_5SM1004TMEM4LOAD26SM100_TMEM_LOAD_32dp32b16xES1B_NS11_INS12_ILi2ELi4ELi3EEES15_NSS_INS5_IJSC_S1J_EEENS5_IJS1J_SB_EEEEEEENS4_39AutoVectorizingCopyWithAssumedAlignmentILi128EEENS4_14SM90_TMA_STOREES20_S22_S22_EEEvvEEEEvNT_6ParamsE:
	.zero		2944


//--------------------- SYMBOLS --------------------------

	.type		.nv.reservedSmem.offset0,@object
	.size		.nv.reservedSmem.offset0,0x4
	.type		.nv.reservedSmem.cap,@object
	.size		.nv.reservedSmem.cap,0x4
	.type		__assertfail,@function
